//
// Generated by NVIDIA NVVM Compiler
//
// Compiler Build ID: CL-36424714
// Cuda compilation tools, release 13.0, V13.0.88
// Based on NVVM 20.0.0
//

.version 9.0
.target sm_100
.address_size 64

.extern .shared .align 16 .b8 _ZN36_GLOBAL__N__be597432_4_k_cu_6eca06015shmemE[];

.entry _ZN36_GLOBAL__N__be597432_4_k_cu_6eca060122histogram_range_kernelEPKcPjjii(
	.param .u64 .ptr .align 1 _ZN36_GLOBAL__N__be597432_4_k_cu_6eca060122histogram_range_kernelEPKcPjjii_param_0,
	.param .u64 .ptr .align 1 _ZN36_GLOBAL__N__be597432_4_k_cu_6eca060122histogram_range_kernelEPKcPjjii_param_1,
	.param .u32 _ZN36_GLOBAL__N__be597432_4_k_cu_6eca060122histogram_range_kernelEPKcPjjii_param_2,
	.param .u32 _ZN36_GLOBAL__N__be597432_4_k_cu_6eca060122histogram_range_kernelEPKcPjjii_param_3,
	.param .u32 _ZN36_GLOBAL__N__be597432_4_k_cu_6eca060122histogram_range_kernelEPKcPjjii_param_4
)
{
	.reg .pred 	%p<39>;
	.reg .b16 	%rs<17>;
	.reg .b32 	%r<251>;
	.reg .b64 	%rd<102>;

	ld.param.u32 	%r32, [_ZN36_GLOBAL__N__be597432_4_k_cu_6eca060122histogram_range_kernelEPKcPjjii_param_2];
	ld.param.u32 	%r33, [_ZN36_GLOBAL__N__be597432_4_k_cu_6eca060122histogram_range_kernelEPKcPjjii_param_3];
	ld.param.u32 	%r34, [_ZN36_GLOBAL__N__be597432_4_k_cu_6eca060122histogram_range_kernelEPKcPjjii_param_4];
	sub.s32 	%r1, %r34, %r33;
	add.s32 	%r2, %r1, 1;
	and.b32  	%r35, %r1, -32;
	add.s32 	%r3, %r35, 33;
	mov.u32 	%r250, %tid.x;
	shl.b32 	%r5, %r3, 5;
	setp.ge.s32 	%p1, %r250, %r5;
	@%p1 bra 	$L__BB0_3;
	mov.u32 	%r6, %ntid.x;
	mov.u32 	%r249, %r250;
$L__BB0_2:
	shl.b32 	%r36, %r249, 2;
	mov.u32 	%r37, _ZN36_GLOBAL__N__be597432_4_k_cu_6eca06015shmemE;
	add.s32 	%r38, %r37, %r36;
	mov.b32 	%r39, 0;
	st.shared.u32 	[%r38], %r39;
	add.s32 	%r249, %r249, %r6;
	setp.lt.s32 	%p2, %r249, %r5;
	@%p2 bra 	$L__BB0_2;
$L__BB0_3:
	bar.sync 	0;
	and.b32  	%r40, %r250, 31;
	mul.lo.s32 	%r9, %r3, %r40;
	mov.u32 	%r10, %ntid.x;
	shl.b32 	%r41, %r10, 4;
	mov.u32 	%r11, %ctaid.x;
	mul.wide.u32 	%rd37, %r41, %r11;
	cvt.u64.u32 	%rd1, %r32;
	setp.ge.u64 	%p3, %rd37, %rd1;
	@%p3 bra 	$L__BB0_54;
	ld.param.u64 	%rd92, [_ZN36_GLOBAL__N__be597432_4_k_cu_6eca060122histogram_range_kernelEPKcPjjii_param_0];
	mul.wide.u32 	%rd2, %r41, %r11;
	cvta.to.global.u64 	%rd38, %rd92;
	cvt.u64.u32 	%rd100, %r250;
	cvt.u64.u32 	%rd4, %r10;
	mul.wide.u32 	%rd39, %r11, 16;
	or.b64  	%rd40, %rd39, 2;
	mad.lo.s64 	%rd5, %rd40, %rd4, %rd38;
	or.b64  	%rd41, %rd39, 3;
	mad.lo.s64 	%rd6, %rd41, %rd4, %rd38;
	or.b64  	%rd42, %rd39, 4;
	mad.lo.s64 	%rd7, %rd42, %rd4, %rd38;
	or.b64  	%rd43, %rd39, 5;
	mad.lo.s64 	%rd8, %rd43, %rd4, %rd38;
	or.b64  	%rd44, %rd39, 6;
	mad.lo.s64 	%rd9, %rd44, %rd4, %rd38;
	or.b64  	%rd45, %rd39, 7;
	mad.lo.s64 	%rd10, %rd45, %rd4, %rd38;
	or.b64  	%rd46, %rd39, 9;
	mad.lo.s64 	%rd11, %rd46, %rd4, %rd38;
	or.b64  	%rd47, %rd39, 10;
	mad.lo.s64 	%rd12, %rd47, %rd4, %rd38;
	or.b64  	%rd48, %rd39, 11;
	mad.lo.s64 	%rd13, %rd48, %rd4, %rd38;
	mad.lo.s64 	%rd49, %rd4, %rd39, %rd4;
	add.s64 	%rd14, %rd38, %rd49;
	mov.u64 	%rd101, %rd2;
$L__BB0_5:
	add.s64 	%rd17, %rd2, %rd100;
	setp.ge.u64 	%p4, %rd17, %rd1;
	@%p4 bra 	$L__BB0_8;
	ld.param.u64 	%rd93, [_ZN36_GLOBAL__N__be597432_4_k_cu_6eca060122histogram_range_kernelEPKcPjjii_param_0];
	cvta.to.global.u64 	%rd50, %rd93;
	add.s64 	%rd51, %rd50, %rd2;
	add.s64 	%rd52, %rd51, %rd100;
	ld.global.nc.u8 	%rs1, [%rd52];
	cvt.u32.u8 	%r43, %rs1;
	sub.s32 	%r12, %r43, %r33;
	setp.ge.u32 	%p5, %r12, %r2;
	@%p5 bra 	$L__BB0_8;
	add.s32 	%r44, %r12, %r9;
	shl.b32 	%r45, %r44, 2;
	mov.u32 	%r46, _ZN36_GLOBAL__N__be597432_4_k_cu_6eca06015shmemE;
	add.s32 	%r47, %r46, %r45;
	atom.shared.add.u32 	%r48, [%r47], 1;
$L__BB0_8:
	add.s64 	%rd18, %rd4, %rd17;
	setp.ge.u64 	%p6, %rd18, %rd1;
	@%p6 bra 	$L__BB0_11;
	add.s64 	%rd53, %rd14, %rd100;
	ld.global.nc.u8 	%rs2, [%rd53];
	cvt.u32.u8 	%r49, %rs2;
	sub.s32 	%r13, %r49, %r33;
	setp.ge.u32 	%p7, %r13, %r2;
	@%p7 bra 	$L__BB0_11;
	add.s32 	%r50, %r13, %r9;
	shl.b32 	%r51, %r50, 2;
	mov.u32 	%r52, _ZN36_GLOBAL__N__be597432_4_k_cu_6eca06015shmemE;
	add.s32 	%r53, %r52, %r51;
	atom.shared.add.u32 	%r54, [%r53], 1;
$L__BB0_11:
	add.s64 	%rd19, %rd4, %rd18;
	setp.ge.u64 	%p8, %rd19, %rd1;
	@%p8 bra 	$L__BB0_14;
	add.s64 	%rd54, %rd5, %rd100;
	ld.global.nc.u8 	%rs3, [%rd54];
	cvt.u32.u8 	%r55, %rs3;
	sub.s32 	%r14, %r55, %r33;
	setp.ge.u32 	%p9, %r14, %r2;
	@%p9 bra 	$L__BB0_14;
	add.s32 	%r56, %r14, %r9;
	shl.b32 	%r57, %r56, 2;
	mov.u32 	%r58, _ZN36_GLOBAL__N__be597432_4_k_cu_6eca06015shmemE;
	add.s32 	%r59, %r58, %r57;
	atom.shared.add.u32 	%r60, [%r59], 1;
$L__BB0_14:
	add.s64 	%rd20, %rd4, %rd19;
	setp.ge.u64 	%p10, %rd20, %rd1;
	@%p10 bra 	$L__BB0_17;
	add.s64 	%rd55, %rd6, %rd100;
	ld.global.nc.u8 	%rs4, [%rd55];
	cvt.u32.u8 	%r61, %rs4;
	sub.s32 	%r15, %r61, %r33;
	setp.ge.u32 	%p11, %r15, %r2;
	@%p11 bra 	$L__BB0_17;
	add.s32 	%r62, %r15, %r9;
	shl.b32 	%r63, %r62, 2;
	mov.u32 	%r64, _ZN36_GLOBAL__N__be597432_4_k_cu_6eca06015shmemE;
	add.s32 	%r65, %r64, %r63;
	atom.shared.add.u32 	%r66, [%r65], 1;
$L__BB0_17:
	add.s64 	%rd21, %rd4, %rd20;
	setp.ge.u64 	%p12, %rd21, %rd1;
	@%p12 bra 	$L__BB0_20;
	add.s64 	%rd56, %rd7, %rd100;
	ld.global.nc.u8 	%rs5, [%rd56];
	cvt.u32.u8 	%r67, %rs5;
	sub.s32 	%r16, %r67, %r33;
	setp.ge.u32 	%p13, %r16, %r2;
	@%p13 bra 	$L__BB0_20;
	add.s32 	%r68, %r16, %r9;
	shl.b32 	%r69, %r68, 2;
	mov.u32 	%r70, _ZN36_GLOBAL__N__be597432_4_k_cu_6eca06015shmemE;
	add.s32 	%r71, %r70, %r69;
	atom.shared.add.u32 	%r72, [%r71], 1;
$L__BB0_20:
	add.s64 	%rd22, %rd4, %rd21;
	setp.ge.u64 	%p14, %rd22, %rd1;
	@%p14 bra 	$L__BB0_23;
	add.s64 	%rd57, %rd8, %rd100;
	ld.global.nc.u8 	%rs6, [%rd57];
	cvt.u32.u8 	%r73, %rs6;
	sub.s32 	%r17, %r73, %r33;
	setp.ge.u32 	%p15, %r17, %r2;
	@%p15 bra 	$L__BB0_23;
	add.s32 	%r74, %r17, %r9;
	shl.b32 	%r75, %r74, 2;
	mov.u32 	%r76, _ZN36_GLOBAL__N__be597432_4_k_cu_6eca06015shmemE;
	add.s32 	%r77, %r76, %r75;
	atom.shared.add.u32 	%r78, [%r77], 1;
$L__BB0_23:
	add.s64 	%rd23, %rd4, %rd22;
	setp.ge.u64 	%p16, %rd23, %rd1;
	@%p16 bra 	$L__BB0_26;
	add.s64 	%rd58, %rd9, %rd100;
	ld.global.nc.u8 	%rs7, [%rd58];
	cvt.u32.u8 	%r79, %rs7;
	sub.s32 	%r18, %r79, %r33;
	setp.ge.u32 	%p17, %r18, %r2;
	@%p17 bra 	$L__BB0_26;
	add.s32 	%r80, %r18, %r9;
	shl.b32 	%r81, %r80, 2;
	mov.u32 	%r82, _ZN36_GLOBAL__N__be597432_4_k_cu_6eca06015shmemE;
	add.s32 	%r83, %r82, %r81;
	atom.shared.add.u32 	%r84, [%r83], 1;
$L__BB0_26:
	add.s64 	%rd24, %rd4, %rd23;
	setp.ge.u64 	%p18, %rd24, %rd1;
	@%p18 bra 	$L__BB0_29;
	add.s64 	%rd59, %rd10, %rd100;
	ld.global.nc.u8 	%rs8, [%rd59];
	cvt.u32.u8 	%r85, %rs8;
	sub.s32 	%r19, %r85, %r33;
	setp.ge.u32 	%p19, %r19, %r2;
	@%p19 bra 	$L__BB0_29;
	add.s32 	%r86, %r19, %r9;
	shl.b32 	%r87, %r86, 2;
	mov.u32 	%r88, _ZN36_GLOBAL__N__be597432_4_k_cu_6eca06015shmemE;
	add.s32 	%r89, %r88, %r87;
	atom.shared.add.u32 	%r90, [%r89], 1;
$L__BB0_29:
	add.s64 	%rd25, %rd4, %rd24;
	setp.ge.u64 	%p20, %rd25, %rd1;
	@%p20 bra 	$L__BB0_32;
	ld.param.u64 	%rd94, [_ZN36_GLOBAL__N__be597432_4_k_cu_6eca060122histogram_range_kernelEPKcPjjii_param_0];
	cvta.to.global.u64 	%rd60, %rd94;
	mov.u32 	%r91, %ctaid.x;
	mul.wide.u32 	%rd61, %r91, 16;
	or.b64  	%rd62, %rd61, 8;
	mad.lo.s64 	%rd63, %rd62, %rd4, %rd60;
	add.s64 	%rd64, %rd63, %rd100;
	ld.global.nc.u8 	%rs9, [%rd64];
	cvt.u32.u8 	%r92, %rs9;
	sub.s32 	%r20, %r92, %r33;
	setp.ge.u32 	%p21, %r20, %r2;
	@%p21 bra 	$L__BB0_32;
	add.s32 	%r93, %r20, %r9;
	shl.b32 	%r94, %r93, 2;
	mov.u32 	%r95, _ZN36_GLOBAL__N__be597432_4_k_cu_6eca06015shmemE;
	add.s32 	%r96, %r95, %r94;
	atom.shared.add.u32 	%r97, [%r96], 1;
$L__BB0_32:
	add.s64 	%rd26, %rd4, %rd25;
	setp.ge.u64 	%p22, %rd26, %rd1;
	@%p22 bra 	$L__BB0_35;
	add.s64 	%rd65, %rd11, %rd100;
	ld.global.nc.u8 	%rs10, [%rd65];
	cvt.u32.u8 	%r98, %rs10;
	sub.s32 	%r21, %r98, %r33;
	setp.ge.u32 	%p23, %r21, %r2;
	@%p23 bra 	$L__BB0_35;
	add.s32 	%r99, %r21, %r9;
	shl.b32 	%r100, %r99, 2;
	mov.u32 	%r101, _ZN36_GLOBAL__N__be597432_4_k_cu_6eca06015shmemE;
	add.s32 	%r102, %r101, %r100;
	atom.shared.add.u32 	%r103, [%r102], 1;
$L__BB0_35:
	add.s64 	%rd27, %rd4, %rd26;
	setp.ge.u64 	%p24, %rd27, %rd1;
	@%p24 bra 	$L__BB0_38;
	add.s64 	%rd66, %rd12, %rd100;
	ld.global.nc.u8 	%rs11, [%rd66];
	cvt.u32.u8 	%r104, %rs11;
	sub.s32 	%r22, %r104, %r33;
	setp.ge.u32 	%p25, %r22, %r2;
	@%p25 bra 	$L__BB0_38;
	add.s32 	%r105, %r22, %r9;
	shl.b32 	%r106, %r105, 2;
	mov.u32 	%r107, _ZN36_GLOBAL__N__be597432_4_k_cu_6eca06015shmemE;
	add.s32 	%r108, %r107, %r106;
	atom.shared.add.u32 	%r109, [%r108], 1;
$L__BB0_38:
	add.s64 	%rd28, %rd4, %rd27;
	setp.ge.u64 	%p26, %rd28, %rd1;
	@%p26 bra 	$L__BB0_41;
	add.s64 	%rd67, %rd13, %rd100;
	ld.global.nc.u8 	%rs12, [%rd67];
	cvt.u32.u8 	%r110, %rs12;
	sub.s32 	%r23, %r110, %r33;
	setp.ge.u32 	%p27, %r23, %r2;
	@%p27 bra 	$L__BB0_41;
	add.s32 	%r111, %r23, %r9;
	shl.b32 	%r112, %r111, 2;
	mov.u32 	%r113, _ZN36_GLOBAL__N__be597432_4_k_cu_6eca06015shmemE;
	add.s32 	%r114, %r113, %r112;
	atom.shared.add.u32 	%r115, [%r114], 1;
$L__BB0_41:
	add.s64 	%rd29, %rd4, %rd28;
	setp.ge.u64 	%p28, %rd29, %rd1;
	@%p28 bra 	$L__BB0_44;
	ld.param.u64 	%rd95, [_ZN36_GLOBAL__N__be597432_4_k_cu_6eca060122histogram_range_kernelEPKcPjjii_param_0];
	cvta.to.global.u64 	%rd68, %rd95;
	mov.u32 	%r116, %ctaid.x;
	mul.wide.u32 	%rd69, %r116, 16;
	or.b64  	%rd70, %rd69, 12;
	mad.lo.s64 	%rd71, %rd70, %rd4, %rd68;
	add.s64 	%rd72, %rd71, %rd100;
	ld.global.nc.u8 	%rs13, [%rd72];
	cvt.u32.u8 	%r117, %rs13;
	sub.s32 	%r24, %r117, %r33;
	setp.ge.u32 	%p29, %r24, %r2;
	@%p29 bra 	$L__BB0_44;
	add.s32 	%r118, %r24, %r9;
	shl.b32 	%r119, %r118, 2;
	mov.u32 	%r120, _ZN36_GLOBAL__N__be597432_4_k_cu_6eca06015shmemE;
	add.s32 	%r121, %r120, %r119;
	atom.shared.add.u32 	%r122, [%r121], 1;
$L__BB0_44:
	add.s64 	%rd30, %rd4, %rd29;
	setp.ge.u64 	%p30, %rd30, %rd1;
	@%p30 bra 	$L__BB0_47;
	ld.param.u64 	%rd96, [_ZN36_GLOBAL__N__be597432_4_k_cu_6eca060122histogram_range_kernelEPKcPjjii_param_0];
	cvta.to.global.u64 	%rd73, %rd96;
	mov.u32 	%r123, %ctaid.x;
	mul.wide.u32 	%rd74, %r123, 16;
	or.b64  	%rd75, %rd74, 13;
	mad.lo.s64 	%rd76, %rd75, %rd4, %rd73;
	add.s64 	%rd77, %rd76, %rd100;
	ld.global.nc.u8 	%rs14, [%rd77];
	cvt.u32.u8 	%r124, %rs14;
	sub.s32 	%r25, %r124, %r33;
	setp.ge.u32 	%p31, %r25, %r2;
	@%p31 bra 	$L__BB0_47;
	add.s32 	%r125, %r25, %r9;
	shl.b32 	%r126, %r125, 2;
	mov.u32 	%r127, _ZN36_GLOBAL__N__be597432_4_k_cu_6eca06015shmemE;
	add.s32 	%r128, %r127, %r126;
	atom.shared.add.u32 	%r129, [%r128], 1;
$L__BB0_47:
	add.s64 	%rd31, %rd4, %rd30;
	setp.ge.u64 	%p32, %rd31, %rd1;
	@%p32 bra 	$L__BB0_50;
	ld.param.u64 	%rd97, [_ZN36_GLOBAL__N__be597432_4_k_cu_6eca060122histogram_range_kernelEPKcPjjii_param_0];
	cvta.to.global.u64 	%rd78, %rd97;
	mov.u32 	%r130, %ctaid.x;
	mul.wide.u32 	%rd79, %r130, 16;
	or.b64  	%rd80, %rd79, 14;
	mad.lo.s64 	%rd81, %rd80, %rd4, %rd78;
	add.s64 	%rd82, %rd81, %rd100;
	ld.global.nc.u8 	%rs15, [%rd82];
	cvt.u32.u8 	%r131, %rs15;
	sub.s32 	%r26, %r131, %r33;
	setp.ge.u32 	%p33, %r26, %r2;
	@%p33 bra 	$L__BB0_50;
	add.s32 	%r132, %r26, %r9;
	shl.b32 	%r133, %r132, 2;
	mov.u32 	%r134, _ZN36_GLOBAL__N__be597432_4_k_cu_6eca06015shmemE;
	add.s32 	%r135, %r134, %r133;
	atom.shared.add.u32 	%r136, [%r135], 1;
$L__BB0_50:
	add.s64 	%rd83, %rd4, %rd31;
	setp.ge.u64 	%p34, %rd83, %rd1;
	@%p34 bra 	$L__BB0_53;
	ld.param.u64 	%rd98, [_ZN36_GLOBAL__N__be597432_4_k_cu_6eca060122histogram_range_kernelEPKcPjjii_param_0];
	cvta.to.global.u64 	%rd84, %rd98;
	mov.u32 	%r137, %ctaid.x;
	mul.wide.u32 	%rd85, %r137, 16;
	or.b64  	%rd86, %rd85, 15;
	mad.lo.s64 	%rd87, %rd86, %rd4, %rd84;
	add.s64 	%rd88, %rd87, %rd100;
	ld.global.nc.u8 	%rs16, [%rd88];
	cvt.u32.u8 	%r138, %rs16;
	sub.s32 	%r27, %r138, %r33;
	setp.ge.u32 	%p35, %r27, %r2;
	@%p35 bra 	$L__BB0_53;
	add.s32 	%r139, %r27, %r9;
	shl.b32 	%r140, %r139, 2;
	mov.u32 	%r141, _ZN36_GLOBAL__N__be597432_4_k_cu_6eca06015shmemE;
	add.s32 	%r142, %r141, %r140;
	atom.shared.add.u32 	%r143, [%r142], 1;
$L__BB0_53:
	shl.b32 	%r144, %r10, 4;
	mov.u32 	%r145, %nctaid.x;
	mul.wide.u32 	%rd89, %r144, %r145;
	add.s64 	%rd101, %rd101, %rd89;
	add.s64 	%rd100, %rd100, %rd89;
	setp.lt.u64 	%p36, %rd101, %rd1;
	@%p36 bra 	$L__BB0_5;
$L__BB0_54:
	bar.sync 	0;
	setp.gt.s32 	%p37, %r250, %r1;
	@%p37 bra 	$L__BB0_57;
	ld.param.u64 	%rd99, [_ZN36_GLOBAL__N__be597432_4_k_cu_6eca060122histogram_range_kernelEPKcPjjii_param_1];
	and.b32  	%r146, %r1, -32;
	add.s32 	%r28, %r146, 33;
	shl.b32 	%r29, %r28, 1;
	cvta.to.global.u64 	%rd34, %rd99;
	mov.u32 	%r148, _ZN36_GLOBAL__N__be597432_4_k_cu_6eca06015shmemE;
	shl.b32 	%r151, %r1, 2;
	and.b32  	%r152, %r151, -128;
	shl.b32 	%r156, %r29, 2;
$L__BB0_56:
	shl.b32 	%r147, %r250, 2;
	add.s32 	%r149, %r148, %r147;
	ld.shared.u32 	%r150, [%r149];
	add.s32 	%r153, %r149, %r152;
	ld.shared.u32 	%r154, [%r153+132];
	add.s32 	%r155, %r154, %r150;
	add.s32 	%r157, %r149, %r156;
	ld.shared.u32 	%r158, [%r157];
	add.s32 	%r159, %r158, %r155;
	shl.b32 	%r160, %r28, 2;
	add.s32 	%r161, %r157, %r160;
	ld.shared.u32 	%r162, [%r161];
	add.s32 	%r163, %r162, %r159;
	add.s32 	%r164, %r161, %r160;
	ld.shared.u32 	%r165, [%r164];
	add.s32 	%r166, %r165, %r163;
	add.s32 	%r167, %r164, %r160;
	ld.shared.u32 	%r168, [%r167];
	add.s32 	%r169, %r168, %r166;
	add.s32 	%r170, %r167, %r160;
	ld.shared.u32 	%r171, [%r170];
	add.s32 	%r172, %r171, %r169;
	add.s32 	%r173, %r170, %r160;
	ld.shared.u32 	%r174, [%r173];
	add.s32 	%r175, %r174, %r172;
	add.s32 	%r176, %r173, %r160;
	ld.shared.u32 	%r177, [%r176];
	add.s32 	%r178, %r177, %r175;
	add.s32 	%r179, %r176, %r160;
	ld.shared.u32 	%r180, [%r179];
	add.s32 	%r181, %r180, %r178;
	add.s32 	%r182, %r179, %r160;
	ld.shared.u32 	%r183, [%r182];
	add.s32 	%r184, %r183, %r181;
	add.s32 	%r185, %r182, %r160;
	ld.shared.u32 	%r186, [%r185];
	add.s32 	%r187, %r186, %r184;
	add.s32 	%r188, %r185, %r160;
	ld.shared.u32 	%r189, [%r188];
	add.s32 	%r190, %r189, %r187;
	add.s32 	%r191, %r188, %r160;
	ld.shared.u32 	%r192, [%r191];
	add.s32 	%r193, %r192, %r190;
	add.s32 	%r194, %r191, %r160;
	ld.shared.u32 	%r195, [%r194];
	add.s32 	%r196, %r195, %r193;
	add.s32 	%r197, %r194, %r160;
	ld.shared.u32 	%r198, [%r197];
	add.s32 	%r199, %r198, %r196;
	add.s32 	%r200, %r197, %r160;
	ld.shared.u32 	%r201, [%r200];
	add.s32 	%r202, %r201, %r199;
	add.s32 	%r203, %r200, %r160;
	ld.shared.u32 	%r204, [%r203];
	add.s32 	%r205, %r204, %r202;
	add.s32 	%r206, %r203, %r160;
	ld.shared.u32 	%r207, [%r206];
	add.s32 	%r208, %r207, %r205;
	add.s32 	%r209, %r206, %r160;
	ld.shared.u32 	%r210, [%r209];
	add.s32 	%r211, %r210, %r208;
	add.s32 	%r212, %r209, %r160;
	ld.shared.u32 	%r213, [%r212];
	add.s32 	%r214, %r213, %r211;
	add.s32 	%r215, %r212, %r160;
	ld.shared.u32 	%r216, [%r215];
	add.s32 	%r217, %r216, %r214;
	add.s32 	%r218, %r215, %r160;
	ld.shared.u32 	%r219, [%r218];
	add.s32 	%r220, %r219, %r217;
	add.s32 	%r221, %r218, %r160;
	ld.shared.u32 	%r222, [%r221];
	add.s32 	%r223, %r222, %r220;
	add.s32 	%r224, %r221, %r160;
	ld.shared.u32 	%r225, [%r224];
	add.s32 	%r226, %r225, %r223;
	add.s32 	%r227, %r224, %r160;
	ld.shared.u32 	%r228, [%r227];
	add.s32 	%r229, %r228, %r226;
	add.s32 	%r230, %r227, %r160;
	ld.shared.u32 	%r231, [%r230];
	add.s32 	%r232, %r231, %r229;
	add.s32 	%r233, %r230, %r160;
	ld.shared.u32 	%r234, [%r233];
	add.s32 	%r235, %r234, %r232;
	add.s32 	%r236, %r233, %r160;
	ld.shared.u32 	%r237, [%r236];
	add.s32 	%r238, %r237, %r235;
	add.s32 	%r239, %r236, %r160;
	ld.shared.u32 	%r240, [%r239];
	add.s32 	%r241, %r240, %r238;
	add.s32 	%r242, %r239, %r160;
	ld.shared.u32 	%r243, [%r242];
	add.s32 	%r244, %r243, %r241;
	add.s32 	%r245, %r242, %r160;
	ld.shared.u32 	%r246, [%r245];
	add.s32 	%r247, %r246, %r244;
	mul.wide.s32 	%rd90, %r250, 4;
	add.s64 	%rd91, %rd34, %rd90;
	atom.global.add.u32 	%r248, [%rd91], %r247;
	add.s32 	%r250, %r250, %r10;
	setp.le.s32 	%p38, %r250, %r1;
	@%p38 bra 	$L__BB0_56;
$L__BB0_57:
	ret;

}


// ===== COMPILED SASS (sm_100) =====

	.target	sm_100

	.elftype	@"ET_EXEC"


//--------------------- .note.nv.tkinfo           --------------------------
	.section	.note.nv.tkinfo,"",@"SHT_NOTE"
	.sectionflags	@"SHF_NOTE_NV_TKINFO"
	.tkinfo
        /*0018*/ 	.word	0x00000002
        /*0030*/ 	.string	""
        /*0030*/ 	.string	"ptxas"
        /*0030*/ 	.string	"Cuda compilation tools, release 13.0, V13.0.88"
        /*0030*/ 	.string	"Build cuda_13.0.r13.0/compiler.36424714_0"
        /*0030*/ 	.string	"-arch sm_100 -m 64 "



//--------------------- .note.nv.cuinfo           --------------------------
	.section	.note.nv.cuinfo,"",@"SHT_NOTE"
	.sectionflags	@"SHF_NOTE_NV_CUINFO"
        /*0018*/ 	.short	0x0002
        /*001a*/ 	.short	0x0064
        /*001c*/ 	.short	0x0082
	.zero		2


//--------------------- .nv.info                  --------------------------
	.section	.nv.info,"",@"SHT_CUDA_INFO"
	.align	4


	//----- nvinfo : EIATTR_REGCOUNT
	.align		4
        /*0000*/ 	.byte	0x04, 0x2f
        /*0002*/ 	.short	(.L_1 - .L_0)
	.align		4
.L_0:
        /*0004*/ 	.word	index@(_ZN36_GLOBAL__N__be597432_4_k_cu_6eca060122histogram_range_kernelEPKcPjjii)
        /*0008*/ 	.word	0x00000020


	//----- nvinfo : EIATTR_FRAME_SIZE
	.align		4
.L_1:
        /*000c*/ 	.byte	0x04, 0x11
        /*000e*/ 	.short	(.L_3 - .L_2)
	.align		4
.L_2:
        /*0010*/ 	.word	index@(_ZN36_GLOBAL__N__be597432_4_k_cu_6eca060122histogram_range_kernelEPKcPjjii)
        /*0014*/ 	.word	0x00000000


	//----- nvinfo : EIATTR_MIN_STACK_SIZE
	.align		4
.L_3:
        /*0018*/ 	.byte	0x04, 0x12
        /*001a*/ 	.short	(.L_5 - .L_4)
	.align		4
.L_4:
        /*001c*/ 	.word	index@(_ZN36_GLOBAL__N__be597432_4_k_cu_6eca060122histogram_range_kernelEPKcPjjii)
        /*0020*/ 	.word	0x00000000
.L_5:


//--------------------- .nv.compat                --------------------------
	.section	.nv.compat,"",@"SHT_CUDA_COMPAT_INFO"
	.align	4
        /*0000*/ 	.byte	0x02, 0x09, 0x00, 0x00, 0x02, 0x02, 0x01, 0x00, 0x02, 0x05, 0x05, 0x00, 0x03, 0x07, 0x01, 0x01
        /*0010*/ 	.byte	0x02, 0x03, 0x00, 0x00, 0x02, 0x06, 0x01, 0x00, 0x04, 0x0b, 0x08, 0x00, 0x09, 0x00, 0x00, 0x00
        /*0020*/ 	.byte	0x00, 0x00, 0x00, 0x00


//--------------------- .nv.info._ZN36_GLOBAL__N__be597432_4_k_cu_6eca060122histogram_range_kernelEPKcPjjii --------------------------
	.section	.nv.info._ZN36_GLOBAL__N__be597432_4_k_cu_6eca060122histogram_range_kernelEPKcPjjii,"",@"SHT_CUDA_INFO"
	.sectionflags	@""
	.align	4


	//----- nvinfo : EIATTR_CUDA_API_VERSION
	.align		4
        /*0000*/ 	.byte	0x04, 0x37
        /*0002*/ 	.short	(.L_7 - .L_6)
.L_6:
        /*0004*/ 	.word	0x00000082


	//----- nvinfo : EIATTR_KPARAM_INFO
	.align		4
.L_7:
        /*0008*/ 	.byte	0x04, 0x17
        /*000a*/ 	.short	(.L_9 - .L_8)
.L_8:
        /*000c*/ 	.word	0x00000000
        /*0010*/ 	.short	0x0004
        /*0012*/ 	.short	0x0018
        /*0014*/ 	.byte	0x00, 0xf0, 0x11, 0x00


	//----- nvinfo : EIATTR_KPARAM_INFO
	.align		4
.L_9:
        /*0018*/ 	.byte	0x04, 0x17
        /*001a*/ 	.short	(.L_11 - .L_10)
.L_10:
        /*001c*/ 	.word	0x00000000
        /*0020*/ 	.short	0x0003
        /*0022*/ 	.short	0x0014
        /*0024*/ 	.byte	0x00, 0xf0, 0x11, 0x00


	//----- nvinfo : EIATTR_KPARAM_INFO
	.align		4
.L_11:
        /*0028*/ 	.byte	0x04, 0x17
        /*002a*/ 	.short	(.L_13 - .L_12)
.L_12:
        /*002c*/ 	.word	0x00000000
        /*0030*/ 	.short	0x0002
        /*0032*/ 	.short	0x0010
        /*0034*/ 	.byte	0x00, 0xf0, 0x11, 0x00


	//----- nvinfo : EIATTR_KPARAM_INFO
	.align		4
.L_13:
        /*0038*/ 	.byte	0x04, 0x17
        /*003a*/ 	.short	(.L_15 - .L_14)
.L_14:
        /*003c*/ 	.word	0x00000000
        /*0040*/ 	.short	0x0001
        /*0042*/ 	.short	0x0008
        /*0044*/ 	.byte	0x00, 0xf5, 0x21, 0x00


	//----- nvinfo : EIATTR_KPARAM_INFO
	.align		4
.L_15:
        /*0048*/ 	.byte	0x04, 0x17
        /*004a*/ 	.short	(.L_17 - .L_16)
.L_16:
        /*004c*/ 	.word	0x00000000
        /*0050*/ 	.short	0x0000
        /*0052*/ 	.short	0x0000
        /*0054*/ 	.byte	0x00, 0xf5, 0x21, 0x00


	//----- nvinfo : EIATTR_SPARSE_MMA_MASK
	.align		4
.L_17:
        /*0058*/ 	.byte	0x03, 0x50
        /*005a*/ 	.short	0x0000


	//----- nvinfo : EIATTR_MAXREG_COUNT
	.align		4
        /*005c*/ 	.byte	0x03, 0x1b
        /*005e*/ 	.short	0x00ff


	//----- nvinfo : EIATTR_NUM_BARRIERS
	.align		4
        /*0060*/ 	.byte	0x02, 0x4c
        /*0062*/ 	.byte	0x01
	.zero		1


	//----- nvinfo : EIATTR_MERCURY_ISA_VERSION
	.align		4
        /*0064*/ 	.byte	0x03, 0x5f
        /*0066*/ 	.short	0x0101


	//----- nvinfo : EIATTR_VRC_CTA_INIT_COUNT
	.align		4
        /*0068*/ 	.byte	0x02, 0x4a
	.zero		1
	.zero		1


	//----- nvinfo : EIATTR_EXIT_INSTR_OFFSETS
	.align		4
        /*006c*/ 	.byte	0x04, 0x1c
        /*006e*/ 	.short	(.L_19 - .L_18)


	//   ....[0]....
.L_18:
        /*0070*/ 	.word	0x00001a80


	//   ....[1]....
        /*0074*/ 	.word	0x00002230


	//----- nvinfo : EIATTR_CRS_STACK_SIZE
	.align		4
.L_19:
        /*0078*/ 	.byte	0x04, 0x1e
        /*007a*/ 	.short	(.L_21 - .L_20)
.L_20:
        /*007c*/ 	.word	0x00000000


	//----- nvinfo : EIATTR_CBANK_PARAM_SIZE
	.align		4
.L_21:
        /*0080*/ 	.byte	0x03, 0x19
        /*0082*/ 	.short	0x001c


	//----- nvinfo : EIATTR_PARAM_CBANK
	.align		4
        /*0084*/ 	.byte	0x04, 0x0a
        /*0086*/ 	.short	(.L_23 - .L_22)
	.align		4
.L_22:
        /*0088*/ 	.word	index@(.nv.constant0._ZN36_GLOBAL__N__be597432_4_k_cu_6eca060122histogram_range_kernelEPKcPjjii)
        /*008c*/ 	.short	0x0380
        /*008e*/ 	.short	0x001c


	//----- nvinfo : EIATTR_SW_WAR
	.align		4
.L_23:
        /*0090*/ 	.byte	0x04, 0x36
        /*0092*/ 	.short	(.L_25 - .L_24)
.L_24:
        /*0094*/ 	.word	0x00000008
.L_25:


//--------------------- .nv.callgraph             --------------------------
	.section	.nv.callgraph,"",@"SHT_CUDA_CALLGRAPH"
	.align	4
	.sectionentsize	8
	.align		4
        /*0000*/ 	.word	0x00000000
	.align		4
        /*0004*/ 	.word	0xffffffff
	.align		4
        /*0008*/ 	.word	0x00000000
	.align		4
        /*000c*/ 	.word	0xfffffffe
	.align		4
        /*0010*/ 	.word	0x00000000
	.align		4
        /*0014*/ 	.word	0xfffffffd
	.align		4
        /*0018*/ 	.word	0x00000000
	.align		4
        /*001c*/ 	.word	0xfffffffc


//--------------------- .text._ZN36_GLOBAL__N__be597432_4_k_cu_6eca060122histogram_range_kernelEPKcPjjii --------------------------
	.section	.text._ZN36_GLOBAL__N__be597432_4_k_cu_6eca060122histogram_range_kernelEPKcPjjii,"ax",@progbits
	.align	128
.text._ZN36_GLOBAL__N__be597432_4_k_cu_6eca060122histogram_range_kernelEPKcPjjii:
        .type           _ZN36_GLOBAL__N__be597432_4_k_cu_6eca060122histogram_range_kernelEPKcPjjii,@function
        .size           _ZN36_GLOBAL__N__be597432_4_k_cu_6eca060122histogram_range_kernelEPKcPjjii,(.L_x_39 - _ZN36_GLOBAL__N__be597432_4_k_cu_6eca060122histogram_range_kernelEPKcPjjii)
        .other          _ZN36_GLOBAL__N__be597432_4_k_cu_6eca060122histogram_range_kernelEPKcPjjii,@"STO_CUDA_ENTRY STV_DEFAULT"
_ZN36_GLOBAL__N__be597432_4_k_cu_6eca060122histogram_range_kernelEPKcPjjii:
[----:B------:R-:W-:Y:S01]  /*0000*/  LDC R1, c[0x0][0x37c] ;  /* 0x0000df00ff017b82 */ /* 0x000fe20000000800 */
[----:B------:R-:W0:Y:S01]  /*0010*/  LDCU UR23, c[0x0][0x398] ;  /* 0x00007300ff1777ac */ /* 0x000e220008000800 */
[----:B------:R-:W1:Y:S06]  /*0020*/  S2R R0, SR_TID.X ;  /* 0x0000000000007919 */ /* 0x000e6c0000002100 */
[----:B------:R-:W2:Y:S01]  /*0030*/  S2UR UR29, SR_CTAID.X ;  /* 0x00000000001d79c3 */ /* 0x000ea20000002500 */
[----:B------:R-:W-:Y:S01]  /*0040*/  BSSY.RECONVERGENT B0, `(.L_x_0) ;  /* 0x0000012000007945 */ /* 0x000fe20003800200 */
[----:B------:R-:W0:Y:S02]  /*0050*/  LDCU UR4, c[0x0][0x394] ;  /* 0x00007280ff0477ac */ /* 0x000e240008000800 */
[----:B0-----:R-:W-:-:S04]  /*0060*/  UIADD3 UR23, UPT, UPT, UR23, -UR4, URZ ;  /* 0x8000000417177290 */ /* 0x001fc8000fffe0ff */
[----:B------:R-:W-:-:S04]  /*0070*/  ULOP3.LUT UR4, UR23, 0xffffffe0, URZ, 0xc0, !UPT ;  /* 0xffffffe017047892 */ /* 0x000fc8000f8ec0ff */
[----:B------:R-:W-:-:S04]  /*0080*/  UIADD3 UR4, UPT, UPT, UR4, 0x21, URZ ;  /* 0x0000002104047890 */ /* 0x000fc8000fffe0ff */
[----:B------:R-:W-:-:S06]  /*0090*/  USHF.L.U32 UR5, UR4, 0x5, URZ ;  /* 0x0000000504057899 */ /* 0x000fcc00080006ff */
[----:B-1----:R-:W-:-:S13]  /*00a0*/  ISETP.GE.AND P0, PT, R0, UR5, PT ;  /* 0x0000000500007c0c */ /* 0x002fda000bf06270 */
[----:B--2---:R-:W-:Y:S05]  /*00b0*/  @P0 BRA `(.L_x_1) ;  /* 0x0000000000280947 */ /* 0x004fea0003800000 */
[----:B------:R-:W0:Y:S01]  /*00c0*/  S2R R4, SR_CgaCtaId ;  /* 0x0000000000047919 */ /* 0x000e220000008800 */
[----:B------:R-:W1:Y:S01]  /*00d0*/  LDC R5, c[0x0][0x360] ;  /* 0x0000d800ff057b82 */ /* 0x000e620000000800 */
[----:B------:R-:W-:Y:S01]  /*00e0*/  MOV R3, 0x400 ;  /* 0x0000040000037802 */ /* 0x000fe20000000f00 */
[----:B------:R-:W-:-:S03]  /*00f0*/  IMAD.MOV.U32 R2, RZ, RZ, R0 ;  /* 0x000000ffff027224 */ /* 0x000fc600078e0000 */
[----:B0-----:R-:W-:-:S07]  /*0100*/  LEA R3, R4, R3, 0x18 ;  /* 0x0000000304037211 */ /* 0x001fce00078ec0ff */
.L_x_2:
[----:B------:R-:W-:Y:S02]  /*0110*/  IMAD R4, R2, 0x4, R3 ;  /* 0x0000000402047824 */ /* 0x000fe400078e0203 */
[----:B-1----:R-:W-:-:S03]  /*0120*/  IMAD.IADD R2, R5, 0x1, R2 ;  /* 0x0000000105027824 */ /* 0x002fc600078e0202 */
[----:B------:R0:W-:Y:S02]  /*0130*/  STS [R4], RZ ;  /* 0x000000ff04007388 */ /* 0x0001e40000000800 */
[----:B------:R-:W-:-:S13]  /*0140*/  ISETP.GE.AND P0, PT, R2, UR5, PT ;  /* 0x0000000502007c0c */ /* 0x000fda000bf06270 */
[----:B0-----:R-:W-:Y:S05]  /*0150*/  @!P0 BRA `(.L_x_2) ;  /* 0xfffffffc00ec8947 */ /* 0x001fea000383ffff */
.L_x_1:
[----:B------:R-:W-:Y:S05]  /*0160*/  BSYNC.RECONVERGENT B0 ;  /* 0x0000000000007941 */ /* 0x000fea0003800200 */
.L_x_0:
[----:B------:R-:W0:Y:S01]  /*0170*/  LDCU UR22, c[0x0][0x360] ;  /* 0x00006c00ff1677ac */ /* 0x000e220008000800 */
[----:B------:R-:W-:Y:S01]  /*0180*/  BAR.SYNC.DEFER_BLOCKING 0x0 ;  /* 0x0000000000007b1d */ /* 0x000fe20000010000 */
[----:B------:R-:W-:-:S05]  /*0190*/  LOP3.LUT R10, R0, 0x1f, RZ, 0xc0, !PT ;  /* 0x0000001f000a7812 */ /* 0x000fca00078ec0ff */
[----:B------:R-:W1:Y:S01]  /*01a0*/  LDCU UR5, c[0x0][0x390] ;  /* 0x00007200ff0577ac */ /* 0x000e620008000800 */
[----:B------:R-:W-:Y:S01]  /*01b0*/  IMAD R10, R10, UR4, RZ ;  /* 0x000000040a0a7c24 */ /* 0x000fe2000f8e02ff */
[----:B------:R-:W2:Y:S01]  /*01c0*/  LDCU.64 UR30, c[0x0][0x358] ;  /* 0x00006b00ff1e77ac */ /* 0x000ea20008000a00 */
[----:B0-----:R-:W-:-:S04]  /*01d0*/  USHF.L.U32 UR32, UR22, 0x4, URZ ;  /* 0x0000000416207899 */ /* 0x001fc800080006ff */
[----:B------:R-:W-:-:S04]  /*01e0*/  UIMAD.WIDE.U32 UR34, UR32, UR29, URZ ;  /* 0x0000001d202272a5 */ /* 0x000fc8000f8e00ff */
[----:B-1----:R-:W-:-:S04]  /*01f0*/  UISETP.GE.U32.AND UP0, UPT, UR34, UR5, UPT ;  /* 0x000000052200728c */ /* 0x002fc8000bf06070 */
[----:B------:R-:W-:-:S09]  /*0200*/  UISETP.GE.U32.AND.EX UP0, UPT, UR35, URZ, UPT, UP0 ;  /* 0x000000ff2300728c */ /* 0x000fd2000bf06100 */
[----:B--2---:R-:W-:Y:S05]  /*0210*/  BRA.U UP0, `(.L_x_3) ;  /* 0x0000001900047547 */ /* 0x004fea000b800000 */
[----:B------:R-:W0:Y:S01]  /*0220*/  LDCU.64 UR8, c[0x0][0x380] ;  /* 0x00007000ff0877ac */ /* 0x000e220008000a00 */
[----:B------:R-:W1:Y:S01]  /*0230*/  LDC.64 R2, c[0x0][0x380] ;  /* 0x0000e000ff027b82 */ /* 0x000e620000000a00 */
[----:B------:R-:W-:Y:S01]  /*0240*/  IMAD.U32 R6, RZ, RZ, UR34 ;  /* 0x00000022ff067e24 */ /* 0x000fe2000f8e00ff */
[----:B------:R-:W2:Y:S01]  /*0250*/  LDCU.64 UR20, c[0x0][0x380] ;  /* 0x00007000ff1477ac */ /* 0x000ea20008000a00 */
[----:B------:R-:W-:Y:S02]  /*0260*/  IMAD.U32 R7, RZ, RZ, UR35 ;  /* 0x00000023ff077e24 */ /* 0x000fe4000f8e00ff */
[----:B------:R-:W-:Y:S01]  /*0270*/  IMAD.MOV.U32 R8, RZ, RZ, R0 ;  /* 0x000000ffff087224 */ /* 0x000fe200078e0000 */
[----:B------:R-:W-:Y:S02]  /*0280*/  UIMAD.WIDE.U32 UR6, UR29, 0x10, URZ ;  /* 0x000000101d0678a5 */ /* 0x000fe4000f8e00ff */
[----:B------:R-:W3:Y:S01]  /*0290*/  LDC.64 R4, c[0x0][0x380] ;  /* 0x0000e000ff047b82 */ /* 0x000ee20000000a00 */
[----:B------:R-:W-:Y:S01]  /*02a0*/  UMOV UR4, UR22 ;  /* 0x0000001600047c82 */ /* 0x000fe20008000000 */
[----:B------:R-:W-:Y:S01]  /*02b0*/  UMOV UR5, URZ ;  /* 0x000000ff00057c82 */ /* 0x000fe20008000000 */
[----:B------:R-:W-:Y:S01]  /*02c0*/  UIMAD UR27, UR7, UR22, URZ ;  /* 0x00000016071b72a4 */ /* 0x000fe2000f8e02ff */
[----:B------:R-:W-:Y:S01]  /*02d0*/  IMAD.MOV.U32 R9, RZ, RZ, RZ ;  /* 0x000000ffff097224 */ /* 0x000fe200078e00ff */
[----:B------:R-:W-:-:S02]  /*02e0*/  UIMAD.WIDE.U32 UR24, UR6, UR22, UR4 ;  /* 0x00000016061872a5 */ /* 0x000fc4000f8e0004 */
[----:B------:R-:W-:Y:S02]  /*02f0*/  ULOP3.LUT UR4, UR6, 0x2, URZ, 0xfc, !UPT ;  /* 0x0000000206047892 */ /* 0x000fe4000f8efcff */
[----:B------:R-:W-:Y:S02]  /*0300*/  UIMAD UR25, UR7, UR22, UR25 ;  /* 0x00000016071972a4 */ /* 0x000fe4000f8e0219 */
[----:B0-----:R-:W-:Y:S02]  /*0310*/  UIADD3 UR24, UP0, UPT, UR24, UR8, URZ ;  /* 0x0000000818187290 */ /* 0x001fe4000ff1e0ff */
[----:B------:R-:W-:Y:S02]  /*0320*/  ULOP3.LUT UR7, UR6, 0x3, URZ, 0xfc, !UPT ;  /* 0x0000000306077892 */ /* 0x000fe4000f8efcff */
[----:B------:R-:W-:Y:S02]  /*0330*/  ULOP3.LUT UR8, UR6, 0x4, URZ, 0xfc, !UPT ;  /* 0x0000000406087892 */ /* 0x000fe4000f8efcff */
[----:B------:R-:W-:-:S02]  /*0340*/  ULOP3.LUT UR10, UR6, 0x5, URZ, 0xfc, !UPT ;  /* 0x00000005060a7892 */ /* 0x000fc4000f8efcff */
[----:B------:R-:W-:Y:S02]  /*0350*/  ULOP3.LUT UR12, UR6, 0x6, URZ, 0xfc, !UPT ;  /* 0x00000006060c7892 */ /* 0x000fe4000f8efcff */
[----:B------:R-:W-:Y:S02]  /*0360*/  ULOP3.LUT UR14, UR6, 0x7, URZ, 0xfc, !UPT ;  /* 0x00000007060e7892 */ /* 0x000fe4000f8efcff */
[----:B------:R-:W-:Y:S02]  /*0370*/  ULOP3.LUT UR16, UR6, 0x9, URZ, 0xfc, !UPT ;  /* 0x0000000906107892 */ /* 0x000fe4000f8efcff */
[----:B------:R-:W-:Y:S02]  /*0380*/  ULOP3.LUT UR18, UR6, 0xa, URZ, 0xfc, !UPT ;  /* 0x0000000a06127892 */ /* 0x000fe4000f8efcff */
[----:B------:R-:W-:Y:S02]  /*0390*/  ULOP3.LUT UR26, UR6, 0xb, URZ, 0xfc, !UPT ;  /* 0x0000000b061a7892 */ /* 0x000fe4000f8efcff */
[----:B------:R-:W-:-:S02]  /*03a0*/  UIADD3.X UR25, UPT, UPT, UR25, UR9, URZ, UP0, !UPT ;  /* 0x0000000919197290 */ /* 0x000fc400087fe4ff */
[----:B--2---:R-:W-:Y:S02]  /*03b0*/  UIMAD.WIDE.U32 UR4, UR22, UR4, UR20 ;  /* 0x00000004160472a5 */ /* 0x004fe4000f8e0014 */
[----:B------:R-:W-:Y:S02]  /*03c0*/  UIMAD.WIDE.U32 UR6, UR22, UR7, UR20 ;  /* 0x00000007160672a5 */ /* 0x000fe4000f8e0014 */
[----:B------:R-:W-:Y:S02]  /*03d0*/  UIMAD.WIDE.U32 UR8, UR22, UR8, UR20 ;  /* 0x00000008160872a5 */ /* 0x000fe4000f8e0014 */
[----:B------:R-:W-:Y:S02]  /*03e0*/  UIMAD.WIDE.U32 UR10, UR22, UR10, UR20 ;  /* 0x0000000a160a72a5 */ /* 0x000fe4000f8e0014 */
[----:B------:R-:W-:Y:S02]  /*03f0*/  UIMAD.WIDE.U32 UR12, UR22, UR12, UR20 ;  /* 0x0000000c160c72a5 */ /* 0x000fe4000f8e0014 */
[----:B------:R-:W-:-:S02]  /*0400*/  UIMAD.WIDE.U32 UR14, UR22, UR14, UR20 ;  /* 0x0000000e160e72a5 */ /* 0x000fc4000f8e0014 */
[----:B------:R-:W-:Y:S02]  /*0410*/  UIMAD.WIDE.U32 UR16, UR22, UR16, UR20 ;  /* 0x00000010161072a5 */ /* 0x000fe4000f8e0014 */
[----:B------:R-:W-:Y:S02]  /*0420*/  UIMAD.WIDE.U32 UR18, UR22, UR18, UR20 ;  /* 0x00000012161272a5 */ /* 0x000fe4000f8e0014 */
[----:B------:R-:W-:Y:S02]  /*0430*/  UIMAD.WIDE.U32 UR20, UR22, UR26, UR20 ;  /* 0x0000001a161472a5 */ /* 0x000fe4000f8e0014 */
[----:B------:R-:W-:Y:S01]  /*0440*/  UIADD3 UR33, UPT, UPT, UR23, 0x1, URZ ;  /* 0x0000000117217890 */ /* 0x000fe2000fffe0ff */
[----:B------:R-:W0:Y:S01]  /*0450*/  LDCU UR36, c[0x0][0x394] ;  /* 0x00007280ff2477ac */ /* 0x000e220008000800 */
[----:B------:R-:W2:Y:S01]  /*0460*/  LDCU UR37, c[0x0][0x390] ;  /* 0x00007200ff2577ac */ /* 0x000ea20008000800 */
[----:B------:R-:W-:Y:S02]  /*0470*/  UIADD3 UR38, UPT, UPT, UR5, UR27, URZ ;  /* 0x0000001b05267290 */ /* 0x000fe4000fffe0ff */
[----:B------:R-:W-:-:S02]  /*0480*/  UIADD3 UR39, UPT, UPT, UR7, UR27, URZ ;  /* 0x0000001b07277290 */ /* 0x000fc4000fffe0ff */
[----:B------:R-:W-:Y:S02]  /*0490*/  UIADD3 UR40, UPT, UPT, UR9, UR27, URZ ;  /* 0x0000001b09287290 */ /* 0x000fe4000fffe0ff */
[----:B------:R-:W-:Y:S02]  /*04a0*/  UIADD3 UR41, UPT, UPT, UR11, UR27, URZ ;  /* 0x0000001b0b297290 */ /* 0x000fe4000fffe0ff */
[----:B------:R-:W-:Y:S02]  /*04b0*/  UIADD3 UR42, UPT, UPT, UR13, UR27, URZ ;  /* 0x0000001b0d2a7290 */ /* 0x000fe4000fffe0ff */
[----:B------:R-:W-:Y:S02]  /*04c0*/  UIADD3 UR43, UPT, UPT, UR15, UR27, URZ ;  /* 0x0000001b0f2b7290 */ /* 0x000fe4000fffe0ff */
[----:B------:R-:W-:Y:S02]  /*04d0*/  UIADD3 UR44, UPT, UPT, UR17, UR27, URZ ;  /* 0x0000001b112c7290 */ /* 0x000fe4000fffe0ff */
[----:B------:R-:W-:-:S02]  /*04e0*/  UIADD3 UR45, UPT, UPT, UR19, UR27, URZ ;  /* 0x0000001b132d7290 */ /* 0x000fc4000fffe0ff */
[----:B01-3--:R-:W-:-:S12]  /*04f0*/  UIADD3 UR26, UPT, UPT, UR21, UR27, URZ ;  /* 0x0000001b151a7290 */ /* 0x00bfd8000fffe0ff */
.L_x_36:
[----:B------:R-:W-:Y:S01]  /*0500*/  UIMAD.WIDE.U32 UR34, UR32, UR29, URZ ;  /* 0x0000001d202272a5 */ /* 0x000fe2000f8e00ff */
[----:B------:R-:W-:Y:S05]  /*0510*/  BSSY.RECONVERGENT B0, `(.L_x_4) ;  /* 0x0000029000007945 */ /* 0x000fea0003800200 */
[C---:B------:R-:W-:Y:S02]  /*0520*/  IADD3 R11, P2, PT, R8.reuse, UR34, RZ ;  /* 0x00000022080b7c10 */ /* 0x040fe4000ff5e0ff */
[----:B------:R-:W-:Y:S02]  /*0530*/  IADD3 R14, P0, PT, R8, UR34, RZ ;  /* 0x00000022080e7c10 */ /* 0x000fe4000ff1e0ff */
[----:B-123--:R-:W-:Y:S01]  /*0540*/  IADD3.X R12, PT, PT, R9, UR35, RZ, P2, !PT ;  /* 0x00000023090c7c10 */ /* 0x00efe200097fe4ff */
[C---:B------:R-:W-:Y:S01]  /*0550*/  VIADD R13, R11.reuse, UR22 ;  /* 0x000000160b0d7c36 */ /* 0x040fe20008000000 */
[----:B------:R-:W-:-:S02]  /*0560*/  IADD3 R11, P1, PT, R11, UR22, RZ ;  /* 0x000000160b0b7c10 */ /* 0x000fc4000ff3e0ff */
[----:B--2---:R-:W-:Y:S02]  /*0570*/  ISETP.GE.U32.AND P3, PT, R14, UR37, PT ;  /* 0x000000250e007c0c */ /* 0x004fe4000bf66070 */
[----:B------:R-:W-:Y:S01]  /*0580*/  IADD3 R13, P5, PT, R13, UR22, RZ ;  /* 0x000000160d0d7c10 */ /* 0x000fe2000ffbe0ff */
[----:B------:R-:W-:Y:S01]  /*0590*/  IMAD.X R12, RZ, RZ, R12, P1 ;  /* 0x000000ffff0c7224 */ /* 0x000fe200008e060c */
[----:B------:R-:W-:Y:S02]  /*05a0*/  IADD3.X R14, PT, PT, R9, UR35, RZ, P0, !PT ;  /* 0x00000023090e7c10 */ /* 0x000fe400087fe4ff */
[----:B------:R-:W-:Y:S02]  /*05b0*/  IADD3 R15, P4, PT, R13, UR22, RZ ;  /* 0x000000160d0f7c10 */ /* 0x000fe4000ff9e0ff */
[----:B------:R-:W-:Y:S01]  /*05c0*/  ISETP.GE.U32.AND P2, PT, R11, UR37, PT ;  /* 0x000000250b007c0c */ /* 0x000fe2000bf46070 */
[----:B------:R-:W-:Y:S01]  /*05d0*/  IMAD.X R11, RZ, RZ, R12, P5 ;  /* 0x000000ffff0b7224 */ /* 0x000fe200028e060c */
[----:B------:R-:W-:-:S02]  /*05e0*/  ISETP.GE.U32.AND.EX P3, PT, R14, RZ, PT, P3 ;  /* 0x000000ff0e00720c */ /* 0x000fc40003f66130 */
[C---:B------:R-:W-:Y:S02]  /*05f0*/  IADD3 R14, P0, PT, R15.reuse, UR22, RZ ;  /* 0x000000160f0e7c10 */ /* 0x040fe4000ff1e0ff */
[----:B------:R-:W-:Y:S01]  /*0600*/  ISETP.GE.U32.AND.EX P2, PT, R12, RZ, PT, P2 ;  /* 0x000000ff0c00720c */ /* 0x000fe20003f46120 */
[----:B------:R-:W-:Y:S01]  /*0610*/  IMAD.X R12, RZ, RZ, R11, P4 ;  /* 0x000000ffff0c7224 */ /* 0x000fe200020e060b */
[----:B------:R-:W-:Y:S02]  /*0620*/  IADD3 R16, P6, PT, R14, UR22, RZ ;  /* 0x000000160e107c10 */ /* 0x000fe4000ffde0ff */
[----:B------:R-:W-:Y:S01]  /*0630*/  ISETP.GE.U32.AND P5, PT, R15, UR37, PT ;  /* 0x000000250f007c0c */ /* 0x000fe2000bfa6070 */
[----:B------:R-:W-:Y:S01]  /*0640*/  IMAD.X R15, RZ, RZ, R12, P0 ;  /* 0x000000ffff0f7224 */ /* 0x000fe200000e060c */
[----:B------:R-:W-:Y:S02]  /*0650*/  IADD3 R20, P4, PT, R16, UR22, RZ ;  /* 0x0000001610147c10 */ /* 0x000fe4000ff9e0ff */
[----:B------:R-:W-:Y:S01]  /*0660*/  ISETP.GE.U32.AND P1, PT, R13, UR37, PT ;  /* 0x000000250d007c0c */ /* 0x000fe2000bf26070 */
[----:B------:R-:W-:Y:S01]  /*0670*/  IMAD.X R19, RZ, RZ, R15, P6 ;  /* 0x000000ffff137224 */ /* 0x000fe200030e060f */
[----:B------:R-:W-:-:S02]  /*0680*/  ISETP.GE.U32.AND P0, PT, R14, UR37, PT ;  /* 0x000000250e007c0c */ /* 0x000fc4000bf06070 */
[----:B------:R-:W-:Y:S01]  /*0690*/  ISETP.GE.U32.AND.EX P1, PT, R11, RZ, PT, P1 ;  /* 0x000000ff0b00720c */ /* 0x000fe20003f26110 */
[----:B------:R-:W-:Y:S01]  /*06a0*/  IMAD.X R17, RZ, RZ, R19, P4 ;  /* 0x000000ffff117224 */ /* 0x000fe200020e0613 */
[----:B------:R-:W-:Y:S02]  /*06b0*/  ISETP.GE.U32.AND.EX P5, PT, R12, RZ, PT, P5 ;  /* 0x000000ff0c00720c */ /* 0x000fe40003fa6150 */
[----:B------:R-:W-:Y:S01]  /*06c0*/  IADD3 R14, P6, PT, R20, UR22, RZ ;  /* 0x00000016140e7c10 */ /* 0x000fe2000ffde0ff */
[----:B------:R-:W-:-:S12]  /*06d0*/  @P3 BRA `(.L_x_5) ;  /* 0x0000000000303947 */ /* 0x000fd80003800000 */
[----:B------:R-:W-:-:S04]  /*06e0*/  IADD3 R12, P3, P4, R8, UR34, R4 ;  /* 0x00000022080c7c10 */ /* 0x000fc8000fc7e004 */
[----:B------:R-:W-:-:S05]  /*06f0*/  IADD3.X R13, PT, PT, R9, UR35, R5, P3, P4 ;  /* 0x00000023090d7c10 */ /* 0x000fca0009fe8405 */
[----:B------:R-:W2:Y:S02]  /*0700*/  LDG.E.U8.CONSTANT R12, desc[UR30][R12.64] ;  /* 0x0000001e0c0c7981 */ /* 0x000ea4000c1e9100 */
[----:B--2---:R-:W-:-:S05]  /*0710*/  VIADD R11, R12, -UR36 ;  /* 0x800000240c0b7c36 */ /* 0x004fca0008000000 */
[----:B------:R-:W-:-:S13]  /*0720*/  ISETP.GE.U32.AND P3, PT, R11, UR33, PT ;  /* 0x000000210b007c0c */ /* 0x000fda000bf66070 */
[----:B------:R-:W-:Y:S05]  /*0730*/  @P3 BRA `(.L_x_5) ;  /* 0x0000000000183947 */ /* 0x000fea0003800000 */
[----:B------:R-:W0:Y:S01]  /*0740*/  S2UR UR28, SR_CgaCtaId ;  /* 0x00000000001c79c3 */ /* 0x000e220000008800 */
[----:B------:R-:W-:Y:S01]  /*0750*/  UMOV UR27, 0x400 ;  /* 0x00000400001b7882 */ /* 0x000fe20000000000 */
[----:B------:R-:W-:Y:S01]  /*0760*/  IMAD.IADD R11, R10, 0x1, R11 ;  /* 0x000000010a0b7824 */ /* 0x000fe200078e020b */
[----:B0-----:R-:W-:-:S06]  /*0770*/  ULEA UR27, UR28, UR27, 0x18 ;  /* 0x0000001b1c1b7291 */ /* 0x001fcc000f8ec0ff */
[----:B------:R-:W-:-:S05]  /*0780*/  LEA R11, R11, UR27, 0x2 ;  /* 0x0000001b0b0b7c11 */ /* 0x000fca000f8e10ff */
[----:B------:R0:W-:Y:S02]  /*0790*/  ATOMS.POPC.INC.32 RZ, [R11+URZ] ;  /* 0x000000000bff7f8c */ /* 0x0001e4000d8000ff */
.L_x_5:
[----:B------:R-:W-:Y:S05]  /*07a0*/  BSYNC.RECONVERGENT B0 ;  /* 0x0000000000007941 */ /* 0x000fea0003800200 */
.L_x_4:
[----:B------:R-:W-:Y:S01]  /*07b0*/  IMAD.X R21, RZ, RZ, R17, P6 ;  /* 0x000000ffff157224 */ /* 0x000fe200030e0611 */
[----:B------:R-:W-:Y:S01]  /*07c0*/  IADD3 R18, P6, PT, R14, UR22, RZ ;  /* 0x000000160e127c10 */ /* 0x000fe2000ffde0ff */
[----:B------:R-:W-:Y:S01]  /*07d0*/  BSSY.RECONVERGENT B0, `(.L_x_6) ;  /* 0x0000014000007945 */ /* 0x000fe20003800200 */
[----:B------:R-:W-:Y:S02]  /*07e0*/  ISETP.GE.U32.AND P4, PT, R16, UR37, PT ;  /* 0x0000002510007c0c */ /* 0x000fe4000bf86070 */
[----:B------:R-:W-:Y:S01]  /*07f0*/  ISETP.GE.U32.AND P3, PT, R20, UR37, PT ;  /* 0x0000002514007c0c */ /* 0x000fe2000bf66070 */
[----:B------:R-:W-:Y:S01]  /*0800*/  IMAD.X R20, RZ, RZ, R21, P6 ;  /* 0x000000ffff147224 */ /* 0x000fe200030e0615 */
[----:B------:R-:W-:Y:S02]  /*0810*/  ISETP.GE.U32.AND.EX P0, PT, R15, RZ, PT, P0 ;  /* 0x000000ff0f00720c */ /* 0x000fe40003f06100 */
[----:B------:R-:W-:Y:S02]  /*0820*/  ISETP.GE.U32.AND.EX P4, PT, R19, RZ, PT, P4 ;  /* 0x000000ff1300720c */ /* 0x000fe40003f86140 */
[----:B------:R-:W-:Y:S01]  /*0830*/  IADD3 R16, P6, PT, R18, UR22, RZ ;  /* 0x0000001612107c10 */ /* 0x000fe2000ffde0ff */
[----:B------:R-:W-:-:S12]  /*0840*/  @P2 BRA `(.L_x_7) ;  /* 0x0000000000302947 */ /* 0x000fd80003800000 */
[----:B------:R-:W-:-:S04]  /*0850*/  IADD3 R12, P2, PT, R8, UR24, RZ ;  /* 0x00000018080c7c10 */ /* 0x000fc8000ff5e0ff */
[----:B------:R-:W-:-:S05]  /*0860*/  IADD3.X R13, PT, PT, R9, UR25, RZ, P2, !PT ;  /* 0x00000019090d7c10 */ /* 0x000fca00097fe4ff */
[----:B------:R-:W0:Y:S02]  /*0870*/  LDG.E.U8.CONSTANT R12, desc[UR30][R12.64] ;  /* 0x0000001e0c0c7981 */ /* 0x000e24000c1e9100 */
[----:B0-----:R-:W-:-:S05]  /*0880*/  VIADD R11, R12, -UR36 ;  /* 0x800000240c0b7c36 */ /* 0x001fca0008000000 */
        /* <DEDUP_REMOVED lines=8> */
.L_x_7:
[----:B------:R-:W-:Y:S05]  /*0910*/  BSYNC.RECONVERGENT B0 ;  /* 0x0000000000007941 */ /* 0x000fea0003800200 */
.L_x_6:
[----:B------:R-:W-:Y:S01]  /*0920*/  BSSY.RECONVERGENT B0, `(.L_x_8) ;  /* 0x0000011000007945 */ /* 0x000fe20003800200 */
[----:B------:R-:W-:Y:S01]  /*0930*/  ISETP.GE.U32.AND P2, PT, R14, UR37, PT ;  /* 0x000000250e007c0c */ /* 0x000fe2000bf46070 */
[----:B------:R-:W-:Y:S01]  /*0940*/  IMAD.X R14, RZ, RZ, R20, P6 ;  /* 0x000000ffff0e7224 */ /* 0x000fe200030e0614 */
[----:B------:R-:W-:Y:S01]  /*0950*/  IADD3 R15, P6, PT, R16, UR22, RZ ;  /* 0x00000016100f7c10 */ /* 0x000fe2000ffde0ff */
[----:B------:R-:W-:-:S12]  /*0960*/  @P1 BRA `(.L_x_9) ;  /* 0x0000000000301947 */ /* 0x000fd80003800000 */
[----:B------:R-:W-:-:S04]  /*0970*/  IADD3 R12, P1, PT, R8, UR4, RZ ;  /* 0x00000004080c7c10 */ /* 0x000fc8000ff3e0ff */
[----:B------:R-:W-:-:S05]  /*0980*/  IADD3.X R13, PT, PT, R9, UR38, RZ, P1, !PT ;  /* 0x00000026090d7c10 */ /* 0x000fca0008ffe4ff */
[----:B------:R-:W0:Y:S02]  /*0990*/  LDG.E.U8.CONSTANT R12, desc[UR30][R12.64] ;  /* 0x0000001e0c0c7981 */ /* 0x000e24000c1e9100 */
[----:B01----:R-:W-:-:S05]  /*09a0*/  VIADD R11, R12, -UR36 ;  /* 0x800000240c0b7c36 */ /* 0x003fca0008000000 */
        /* <DEDUP_REMOVED lines=8> */
.L_x_9:
[----:B------:R-:W-:Y:S05]  /*0a30*/  BSYNC.RECONVERGENT B0 ;  /* 0x0000000000007941 */ /* 0x000fea0003800200 */
.L_x_8:
[----:B------:R-:W-:Y:S01]  /*0a40*/  ISETP.GE.U32.AND P1, PT, R18, UR37, PT ;  /* 0x0000002512007c0c */ /* 0x000fe2000bf26070 */
[----:B------:R-:W-:Y:S01]  /*0a50*/  IMAD.X R19, RZ, RZ, R14, P6 ;  /* 0x000000ffff137224 */ /* 0x000fe200030e060e */
[----:B------:R-:W-:Y:S01]  /*0a60*/  IADD3 R18, P6, PT, R15, UR22, RZ ;  /* 0x000000160f127c10 */ /* 0x000fe2000ffde0ff */
[----:B------:R-:W-:Y:S01]  /*0a70*/  BSSY.RECONVERGENT B0, `(.L_x_10) ;  /* 0x0000013000007945 */ /* 0x000fe20003800200 */
[----:B------:R-:W-:Y:S02]  /*0a80*/  ISETP.GE.U32.AND.EX P3, PT, R17, RZ, PT, P3 ;  /* 0x000000ff1100720c */ /* 0x000fe40003f66130 */
[----:B------:R-:W-:Y:S01]  /*0a90*/  ISETP.GE.U32.AND.EX P1, PT, R20, RZ, PT, P1 ;  /* 0x000000ff1400720c */ /* 0x000fe20003f26110 */
[----:B------:R-:W-:Y:S01]  /*0aa0*/  IMAD.X R17, RZ, RZ, R19, P6 ;  /* 0x000000ffff117224 */ /* 0x000fe200030e0613 */
[----:B------:R-:W-:Y:S02]  /*0ab0*/  ISETP.GE.U32.AND.EX P2, PT, R21, RZ, PT, P2 ;  /* 0x000000ff1500720c */ /* 0x000fe40003f46120 */
[----:B------:R-:W-:Y:S01]  /*0ac0*/  IADD3 R20, P6, PT, R18, UR22, RZ ;  /* 0x0000001612147c10 */ /* 0x000fe2000ffde0ff */
[----:B------:R-:W-:-:S12]  /*0ad0*/  @P5 BRA `(.L_x_11) ;  /* 0x0000000000305947 */ /* 0x000fd80003800000 */
[----:B------:R-:W-:-:S04]  /*0ae0*/  IADD3 R12, P5, PT, R8, UR6, RZ ;  /* 0x00000006080c7c10 */ /* 0x000fc8000ffbe0ff */
[----:B------:R-:W-:-:S05]  /*0af0*/  IADD3.X R13, PT, PT, R9, UR39, RZ, P5, !PT ;  /* 0x00000027090d7c10 */ /* 0x000fca000affe4ff */
[----:B------:R-:W0:Y:S02]  /*0b00*/  LDG.E.U8.CONSTANT R12, desc[UR30][R12.64] ;  /* 0x0000001e0c0c7981 */ /* 0x000e24000c1e9100 */
[----:B012---:R-:W-:-:S05]  /*0b10*/  VIADD R11, R12, -UR36 ;  /* 0x800000240c0b7c36 */ /* 0x007fca0008000000 */
        /* <DEDUP_REMOVED lines=8> */
.L_x_11:
[----:B------:R-:W-:Y:S05]  /*0ba0*/  BSYNC.RECONVERGENT B0 ;  /* 0x0000000000007941 */ /* 0x000fea0003800200 */
.L_x_10:
        /* <DEDUP_REMOVED lines=8> */
[----:B0123--:R-:W-:-:S05]  /*0c30*/  VIADD R11, R12, -UR36 ;  /* 0x800000240c0b7c36 */ /* 0x00ffca0008000000 */
        /* <DEDUP_REMOVED lines=8> */
.L_x_13:
[----:B------:R-:W-:Y:S05]  /*0cc0*/  BSYNC.RECONVERGENT B0 ;  /* 0x0000000000007941 */ /* 0x000fea0003800200 */
.L_x_12:
[----:B------:R-:W-:Y:S01]  /*0cd0*/  BSSY.RECONVERGENT B0, `(.L_x_14) ;  /* 0x0000011000007945 */ /* 0x000fe20003800200 */
[----:B------:R-:W-:Y:S01]  /*0ce0*/  ISETP.GE.U32.AND P0, PT, R15, UR37, PT ;  /* 0x000000250f007c0c */ /* 0x000fe2000bf06070 */
[----:B01234-:R-:W-:Y:S01]  /*0cf0*/  IMAD.X R11, RZ, RZ, R16, P6 ;  /* 0x000000ffff0b7224 */ /* 0x01ffe200030e0610 */
[----:B------:R-:W-:Y:S01]  /*0d00*/  IADD3 R15, P6, PT, R21, UR22, RZ ;  /* 0x00000016150f7c10 */ /* 0x000fe2000ffde0ff */
[----:B------:R-:W-:-:S12]  /*0d10*/  @P4 BRA `(.L_x_15) ;  /* 0x0000000000304947 */ /* 0x000fd80003800000 */
[----:B------:R-:W-:-:S04]  /*0d20*/  IADD3 R12, P4, PT, R8, UR10, RZ ;  /* 0x0000000a080c7c10 */ /* 0x000fc8000ff9e0ff */
[----:B------:R-:W-:-:S05]  /*0d30*/  IADD3.X R13, PT, PT, R9, UR41, RZ, P4, !PT ;  /* 0x00000029090d7c10 */ /* 0x000fca000a7fe4ff */
        /* <DEDUP_REMOVED lines=10> */
.L_x_15:
[----:B------:R-:W-:Y:S05]  /*0de0*/  BSYNC.RECONVERGENT B0 ;  /* 0x0000000000007941 */ /* 0x000fea0003800200 */
.L_x_14:
        /* <DEDUP_REMOVED lines=8> */
[----:B------:R-:W-:Y:S01]  /*0e70*/  ISETP.GE.U32.AND P6, PT, R20, UR37, PT ;  /* 0x0000002514007c0c */ /* 0x000fe2000bfc6070 */
[----:B------:R-:W-:-:S12]  /*0e80*/  @P3 BRA `(.L_x_17) ;  /* 0x0000000000303947 */ /* 0x000fd80003800000 */
[----:B0-----:R-:W-:-:S04]  /*0e90*/  IADD3 R12, P3, PT, R8, UR12, RZ ;  /* 0x0000000c080c7c10 */ /* 0x001fc8000ff7e0ff */
        /* <DEDUP_REMOVED lines=11> */
.L_x_17:
[----:B------:R-:W-:Y:S05]  /*0f50*/  BSYNC.RECONVERGENT B0 ;  /* 0x0000000000007941 */ /* 0x000fea0003800200 */
.L_x_16:
[----:B------:R-:W-:Y:S01]  /*0f60*/  BSSY.RECONVERGENT B0, `(.L_x_18) ;  /* 0x000000f000007945 */ /* 0x000fe20003800200 */
[----:B------:R-:W-:-:S03]  /*0f70*/  ISETP.GE.U32.AND P3, PT, R21, UR37, PT ;  /* 0x0000002515007c0c */ /* 0x000fc6000bf66070 */
[----:B------:R-:W-:Y:S10]  /*0f80*/  @P2 BRA `(.L_x_19) ;  /* 0x0000000000302947 */ /* 0x000ff40003800000 */
[----:B01----:R-:W-:-:S04]  /*0f90*/  IADD3 R12, P2, PT, R8, UR14, RZ ;  /* 0x0000000e080c7c10 */ /* 0x003fc8000ff5e0ff */
        /* <DEDUP_REMOVED lines=11> */
.L_x_19:
[----:B------:R-:W-:Y:S05]  /*1050*/  BSYNC.RECONVERGENT B0 ;  /* 0x0000000000007941 */ /* 0x000fea0003800200 */
.L_x_18:
[----:B------:R-:W-:Y:S01]  /*1060*/  BSSY.RECONVERGENT B0, `(.L_x_20) ;  /* 0x0000014000007945 */ /* 0x000fe20003800200 */
[----:B------:R-:W-:-:S03]  /*1070*/  ISETP.GE.U32.AND P2, PT, R15, UR37, PT ;  /* 0x000000250f007c0c */ /* 0x000fc6000bf46070 */
[----:B------:R-:W-:Y:S10]  /*1080*/  @P1 BRA `(.L_x_21) ;  /* 0x0000000000441947 */ /* 0x000ff40003800000 */
[----:B------:R-:W3:Y:S02]  /*1090*/  S2R R14, SR_CTAID.X ;  /* 0x00000000000e7919 */ /* 0x000ee40000002500 */
[----:B---3--:R-:W-:-:S04]  /*10a0*/  IMAD.WIDE.U32 R14, R14, 0x10, RZ ;  /* 0x000000100e0e7825 */ /* 0x008fc800078e00ff */
[----:B------:R-:W-:Y:S01]  /*10b0*/  IMAD R15, R15, UR22, RZ ;  /* 0x000000160f0f7c24 */ /* 0x000fe2000f8e02ff */
[----:B------:R-:W-:-:S05]  /*10c0*/  LOP3.LUT R13, R14, 0x8, RZ, 0xfc, !PT ;  /* 0x000000080e0d7812 */ /* 0x000fca00078efcff */
[----:B012---:R-:W-:-:S03]  /*10d0*/  IMAD.WIDE.U32 R12, R13, UR22, R2 ;  /* 0x000000160d0c7c25 */ /* 0x007fc6000f8e0002 */
[----:B------:R-:W-:-:S04]  /*10e0*/  IADD3 R12, P1, PT, R8, R12, RZ ;  /* 0x0000000c080c7210 */ /* 0x000fc80007f3e0ff */
[----:B------:R-:W-:-:S05]  /*10f0*/  IADD3.X R13, PT, PT, R9, R13, R15, P1, !PT ;  /* 0x0000000d090d7210 */ /* 0x000fca0000ffe40f */
        /* <DEDUP_REMOVED lines=10> */
.L_x_21:
[----:B------:R-:W-:Y:S05]  /*11a0*/  BSYNC.RECONVERGENT B0 ;  /* 0x0000000000007941 */ /* 0x000fea0003800200 */
.L_x_20:
[----:B------:R-:W-:Y:S01]  /*11b0*/  ISETP.GE.U32.AND P1, PT, R22, UR37, PT ;  /* 0x0000002516007c0c */ /* 0x000fe2000bf26070 */
[----:B------:R-:W-:Y:S01]  /*11c0*/  BSSY.RECONVERGENT B0, `(.L_x_22) ;  /* 0x0000012000007945 */ /* 0x000fe20003800200 */
[----:B------:R-:W-:Y:S02]  /*11d0*/  ISETP.GE.U32.AND.EX P6, PT, R16, RZ, PT, P6 ;  /* 0x000000ff1000720c */ /* 0x000fe40003fc6160 */
[----:B------:R-:W-:Y:S02]  /*11e0*/  ISETP.GE.U32.AND.EX P3, PT, R11, RZ, PT, P3 ;  /* 0x000000ff0b00720c */ /* 0x000fe40003f66130 */
[----:B------:R-:W-:Y:S02]  /*11f0*/  ISETP.GE.U32.AND.EX P2, PT, R18, RZ, PT, P2 ;  /* 0x000000ff1200720c */ /* 0x000fe40003f46120 */
[----:B------:R-:W-:Y:S01]  /*1200*/  ISETP.GE.U32.AND.EX P1, PT, R17, RZ, PT, P1 ;  /* 0x000000ff1100720c */ /* 0x000fe20003f26110 */
[----:B------:R-:W-:-:S12]  /*1210*/  @P5 BRA `(.L_x_23) ;  /* 0x0000000000305947 */ /* 0x000fd80003800000 */
[----:B0123--:R-:W-:-:S04]  /*1220*/  IADD3 R12, P5, PT, R8, UR16, RZ ;  /* 0x00000010080c7c10 */ /* 0x00ffc8000ffbe0ff */
        /* <DEDUP_REMOVED lines=11> */
.L_x_23:
[----:B------:R-:W-:Y:S05]  /*12e0*/  BSYNC.RECONVERGENT B0 ;  /* 0x0000000000007941 */ /* 0x000fea0003800200 */
.L_x_22:
[----:B------:R-:W-:Y:S04]  /*12f0*/  BSSY.RECONVERGENT B0, `(.L_x_24) ;  /* 0x000000e000007945 */ /* 0x000fe80003800200 */
[----:B------:R-:W-:Y:S05]  /*1300*/  @P0 BRA `(.L_x_25) ;  /* 0x0000000000300947 */ /* 0x000fea0003800000 */
[----:B0123--:R-:W-:-:S04]  /*1310*/  IADD3 R12, P0, PT, R8, UR18, RZ ;  /* 0x00000012080c7c10 */ /* 0x00ffc8000ff1e0ff */
[----:B------:R-:W-:-:S05]  /*1320*/  IADD3.X R13, PT, PT, R9, UR45, RZ, P0, !PT ;  /* 0x0000002d090d7c10 */ /* 0x000fca00087fe4ff */
[----:B------:R-:W4:Y:S02]  /*1330*/  LDG.E.U8.CONSTANT R12, desc[UR30][R12.64] ;  /* 0x0000001e0c0c7981 */ /* 0x000f24000c1e9100 */
[----:B----4-:R-:W-:-:S05]  /*1340*/  VIADD R11, R12, -UR36 ;  /* 0x800000240c0b7c36 */ /* 0x010fca0008000000 */
        /* <DEDUP_REMOVED lines=8> */
.L_x_25:
[----:B------:R-:W-:Y:S05]  /*13d0*/  BSYNC.RECONVERGENT B0 ;  /* 0x0000000000007941 */ /* 0x000fea0003800200 */
.L_x_24:
        /* <DEDUP_REMOVED lines=14> */
.L_x_27:
[----:B------:R-:W-:Y:S05]  /*14c0*/  BSYNC.RECONVERGENT B0 ;  /* 0x0000000000007941 */ /* 0x000fea0003800200 */
.L_x_26:
[----:B------:R-:W-:Y:S04]  /*14d0*/  BSSY.RECONVERGENT B0, `(.L_x_28) ;  /* 0x0000013000007945 */ /* 0x000fe80003800200 */
[----:B------:R-:W-:Y:S05]  /*14e0*/  @P6 BRA `(.L_x_29) ;  /* 0x0000000000446947 */ /* 0x000fea0003800000 */
[----:B------:R-:W5:Y:S02]  /*14f0*/  S2R R14, SR_CTAID.X ;  /* 0x00000000000e7919 */ /* 0x000f640000002500 */
[----:B-----5:R-:W-:-:S04]  /*1500*/  IMAD.WIDE.U32 R14, R14, 0x10, RZ ;  /* 0x000000100e0e7825 */ /* 0x020fc800078e00ff */
[----:B------:R-:W-:Y:S01]  /*1510*/  IMAD R15, R15, UR22, RZ ;  /* 0x000000160f0f7c24 */ /* 0x000fe2000f8e02ff */
[----:B------:R-:W-:-:S05]  /*1520*/  LOP3.LUT R13, R14, 0xc, RZ, 0xfc, !PT ;  /* 0x0000000c0e0d7812 */ /* 0x000fca00078efcff */
[----:B0123--:R-:W-:-:S03]  /*1530*/  IMAD.WIDE.U32 R12, R13, UR22, R2 ;  /* 0x000000160d0c7c25 */ /* 0x00ffc6000f8e0002 */
[----:B------:R-:W-:-:S04]  /*1540*/  IADD3 R12, P0, PT, R8, R12, RZ ;  /* 0x0000000c080c7210 */ /* 0x000fc80007f1e0ff */
[----:B------:R-:W-:-:S05]  /*1550*/  IADD3.X R13, PT, PT, R9, R13, R15, P0, !PT ;  /* 0x0000000d090d7210 */ /* 0x000fca00007fe40f */
        /* <DEDUP_REMOVED lines=10> */
.L_x_29:
[----:B------:R-:W-:Y:S05]  /*1600*/  BSYNC.RECONVERGENT B0 ;  /* 0x0000000000007941 */ /* 0x000fea0003800200 */
.L_x_28:
        /* <DEDUP_REMOVED lines=19> */
.L_x_31:
[----:B------:R-:W-:Y:S05]  /*1740*/  BSYNC.RECONVERGENT B0 ;  /* 0x0000000000007941 */ /* 0x000fea0003800200 */
.L_x_30:
        /* <DEDUP_REMOVED lines=19> */
.L_x_33:
[----:B------:R-:W-:Y:S05]  /*1880*/  BSYNC.RECONVERGENT B0 ;  /* 0x0000000000007941 */ /* 0x000fea0003800200 */
.L_x_32:
        /* <DEDUP_REMOVED lines=19> */
.L_x_35:
[----:B------:R-:W-:Y:S05]  /*19c0*/  BSYNC.RECONVERGENT B0 ;  /* 0x0000000000007941 */ /* 0x000fea0003800200 */
.L_x_34:
[----:B0---4-:R-:W0:Y:S02]  /*19d0*/  LDC R11, c[0x0][0x370] ;  /* 0x0000dc00ff0b7b82 */ /* 0x011e240000000800 */
[----:B0-----:R-:W-:-:S04]  /*19e0*/  IMAD.WIDE.U32 R6, R11, UR32, R6 ;  /* 0x000000200b067c25 */ /* 0x001fc8000f8e0006 */
[----:B------:R-:W-:Y:S01]  /*19f0*/  IMAD.WIDE.U32 R8, R11, UR32, R8 ;  /* 0x000000200b087c25 */ /* 0x000fe2000f8e0008 */
[----:B------:R-:W-:-:S04]  /*1a00*/  ISETP.GE.U32.AND P0, PT, R6, UR37, PT ;  /* 0x0000002506007c0c */ /* 0x000fc8000bf06070 */
[----:B------:R-:W-:-:S13]  /*1a10*/  ISETP.GE.U32.AND.EX P0, PT, R7, RZ, PT, P0 ;  /* 0x000000ff0700720c */ /* 0x000fda0003f06100 */
[----:B------:R-:W-:Y:S05]  /*1a20*/  @!P0 BRA `(.L_x_36) ;  /* 0xffffffe800b48947 */ /* 0x000fea000383ffff */
.L_x_3:
[----:B------:R-:W0:Y:S01]  /*1a30*/  LDCU UR27, c[0x0][0x398] ;  /* 0x00007300ff1b77ac */ /* 0x000e220008000800 */
[----:B------:R-:W0:Y:S02]  /*1a40*/  LDCU UR28, c[0x0][0x394] ;  /* 0x00007280ff1c77ac */ /* 0x000e240008000800 */
[----:B0-----:R-:W-:Y:S01]  /*1a50*/  UIADD3 UR27, UPT, UPT, UR27, -UR28, URZ ;  /* 0x8000001c1b1b7290 */ /* 0x001fe2000fffe0ff */
[----:B------:R-:W-:Y:S05]  /*1a60*/  BAR.SYNC.DEFER_BLOCKING 0x0 ;  /* 0x0000000000007b1d */ /* 0x000fea0000010000 */
[----:B------:R-:W-:-:S13]  /*1a70*/  ISETP.GT.AND P0, PT, R0, UR27, PT ;  /* 0x0000001b00007c0c */ /* 0x000fda000bf04270 */
[----:B------:R-:W-:Y:S05]  /*1a80*/  @P0 EXIT ;  /* 0x000000000000094d */ /* 0x000fea0003800000 */
[----:B------:R-:W0:Y:S01]  /*1a90*/  S2UR UR6, SR_CgaCtaId ;  /* 0x00000000000679c3 */ /* 0x000e220000008800 */
[----:B------:R-:W-:Y:S02]  /*1aa0*/  ULOP3.LUT UR7, UR27, 0xffffffe0, URZ, 0xc0, !UPT ;  /* 0xffffffe01b077892 */ /* 0x000fe4000f8ec0ff */
[----:B------:R-:W-:Y:S01]  /*1ab0*/  USHF.L.U32 UR4, UR27, 0x2, URZ ;  /* 0x000000021b047899 */ /* 0x000fe200080006ff */
[----:B------:R-:W-:-:S03]  /*1ac0*/  UMOV UR5, 0x400 ;  /* 0x0000040000057882 */ /* 0x000fc60000000000 */
[----:B------:R-:W-:Y:S01]  /*1ad0*/  IMAD.U32 R5, RZ, RZ, UR7 ;  /* 0x00000007ff057e24 */ /* 0x000fe2000f8e00ff */
[----:B------:R-:W4:Y:S01]  /*1ae0*/  LDC.64 R2, c[0x0][0x388] ;  /* 0x0000e200ff027b82 */ /* 0x000f220000000a00 */
[----:B------:R-:W-:Y:S02]  /*1af0*/  ULOP3.LUT UR4, UR4, 0xffffff80, URZ, 0xc0, !UPT ;  /* 0xffffff8004047892 */ /* 0x000fe4000f8ec0ff */
[----:B------:R-:W-:Y:S01]  /*1b00*/  VIADD R4, R5, 0x21 ;  /* 0x0000002105047836 */ /* 0x000fe20000000000 */
[----:B0-----:R-:W-:-:S12]  /*1b10*/  ULEA UR5, UR6, UR5, 0x18 ;  /* 0x0000000506057291 */ /* 0x001fd8000f8ec0ff */
.L_x_37:
[----:B0-----:R-:W-:-:S05]  /*1b20*/  LEA R6, R0, UR5, 0x2 ;  /* 0x0000000500067c11 */ /* 0x001fca000f8e10ff */
[C-C-:B------:R-:W-:Y:S01]  /*1b30*/  IMAD R7, R4.reuse, 0x8, R6.reuse ;  /* 0x0000000804077824 */ /* 0x140fe200078e0206 */
[----:B------:R-:W-:Y:S01]  /*1b40*/  LDS R9, [R6] ;  /* 0x0000000006097984 */ /* 0x000fe20000000800 */
[C---:B------:R-:W-:Y:S02]  /*1b50*/  IMAD R11, R5.reuse, 0x8, R6 ;  /* 0x00000008050b7824 */ /* 0x040fe400078e0206 */
[C-C-:B------:R-:W-:Y:S01]  /*1b60*/  IMAD R8, R4.reuse, 0x4, R7.reuse ;  /* 0x0000000404087824 */ /* 0x140fe200078e0207 */
[----:B-123--:R0:W-:Y:S01]  /*1b70*/  LDS R12, [R6+UR4+0x84] ;  /* 0x00008404060c7984 */ /* 0x00e1e20008000800 */
[C---:B------:R-:W-:Y:S02]  /*1b80*/  IMAD R17, R5.reuse, 0x4, R7 ;  /* 0x0000000405117824 */ /* 0x040fe400078e0207 */
[--C-:B------:R-:W-:Y:S01]  /*1b90*/  IMAD R10, R4, 0x4, R8.reuse ;  /* 0x00000004040a7824 */ /* 0x100fe200078e0208 */
[----:B------:R-:W1:Y:S01]  /*1ba0*/  LDS R11, [R11+0x108] ;  /* 0x000108000b0b7984 */ /* 0x000e620000000800 */
[----:B------:R-:W-:-:S02]  /*1bb0*/  IMAD R20, R5, 0x4, R8 ;  /* 0x0000000405147824 */ /* 0x000fc400078e0208 */
[C-C-:B------:R-:W-:Y:S01]  /*1bc0*/  IMAD R13, R4.reuse, 0x4, R10.reuse ;  /* 0x00000004040d7824 */ /* 0x140fe200078e020a */
[----:B------:R-:W-:Y:S01]  /*1bd0*/  LDS R17, [R17+0x84] ;  /* 0x0000840011117984 */ /* 0x000fe20000000800 */
[C---:B------:R-:W-:Y:S02]  /*1be0*/  IMAD R14, R5.reuse, 0x4, R10 ;  /* 0x00000004050e7824 */ /* 0x040fe400078e020a */
[C-C-:B------:R-:W-:Y:S01]  /*1bf0*/  IMAD R15, R4.reuse, 0x4, R13.reuse ;  /* 0x00000004040f7824 */ /* 0x140fe200078e020d */
[----:B------:R-:W2:Y:S01]  /*1c00*/  LDS R20, [R20+0x84] ;  /* 0x0000840014147984 */ /* 0x000ea20000000800 */
[C---:B------:R-:W-:Y:S02]  /*1c10*/  IMAD R19, R5.reuse, 0x4, R13 ;  /* 0x0000000405137824 */ /* 0x040fe400078e020d */
[--C-:B------:R-:W-:Y:S01]  /*1c20*/  IMAD R7, R4, 0x4, R15.reuse ;  /* 0x0000000404077824 */ /* 0x100fe200078e020f */
[----:B------:R-:W-:Y:S01]  /*1c30*/  LDS R14, [R14+0x84] ;  /* 0x000084000e0e7984 */ /* 0x000fe20000000800 */
[----:B------:R-:W-:-:S02]  /*1c40*/  IMAD R16, R5, 0x4, R15 ;  /* 0x0000000405107824 */ /* 0x000fc400078e020f */
[C-C-:B------:R-:W-:Y:S01]  /*1c50*/  IMAD R8, R4.reuse, 0x4, R7.reuse ;  /* 0x0000000404087824 */ /* 0x140fe200078e0207 */
[----:B------:R-:W3:Y:S01]  /*1c60*/  LDS R19, [R19+0x84] ;  /* 0x0000840013137984 */ /* 0x000ee20000000800 */
[C---:B------:R-:W-:Y:S02]  /*1c70*/  IMAD R21, R5.reuse, 0x4, R7 ;  /* 0x0000000405157824 */ /* 0x040fe400078e0207 */
[C-C-:B0-----:R-:W-:Y:S01]  /*1c80*/  IMAD R6, R4.reuse, 0x4, R8.reuse ;  /* 0x0000000404067824 */ /* 0x141fe200078e0208 */
[----:B------:R-:W-:Y:S01]  /*1c90*/  LDS R16, [R16+0x84] ;  /* 0x0000840010107984 */ /* 0x000fe20000000800 */
[C---:B------:R-:W-:Y:S02]  /*1ca0*/  IMAD R15, R5.reuse, 0x4, R8 ;  /* 0x00000004050f7824 */ /* 0x040fe400078e0208 */
[--C-:B------:R-:W-:Y:S01]  /*1cb0*/  IMAD R7, R4, 0x4, R6.reuse ;  /* 0x0000000404077824 */ /* 0x100fe200078e0206 */
[----:B------:R-:W0:Y:S01]  /*1cc0*/  LDS R21, [R21+0x84] ;  /* 0x0000840015157984 */ /* 0x000e220000000800 */
[----:B------:R-:W-:-:S02]  /*1cd0*/  IMAD R18, R5, 0x4, R6 ;  /* 0x0000000405127824 */ /* 0x000fc400078e0206 */
[C-C-:B------:R-:W-:Y:S01]  /*1ce0*/  IMAD R8, R4.reuse, 0x4, R7.reuse ;  /* 0x0000000404087824 */ /* 0x140fe200078e0207 */
[----:B------:R-:W-:Y:S01]  /*1cf0*/  LDS R15, [R15+0x84] ;  /* 0x000084000f0f7984 */ /* 0x000fe20000000800 */
[C---:B------:R-:W-:Y:S02]  /*1d00*/  IMAD R6, R5.reuse, 0x4, R7 ;  /* 0x0000000405067824 */ /* 0x040fe400078e0207 */
[--C-:B------:R-:W-:Y:S01]  /*1d10*/  IMAD R13, R5, 0x4, R8.reuse ;  /* 0x00000004050d7824 */ /* 0x100fe200078e0208 */
[----:B------:R-:W5:Y:S01]  /*1d20*/  LDS R18, [R18+0x84] ;  /* 0x0000840012127984 */ /* 0x000f620000000800 */
[----:B------:R-:W-:-:S03]  /*1d30*/  IMAD R8, R4, 0x4, R8 ;  /* 0x0000000404087824 */ /* 0x000fc600078e0208 */
[----:B------:R-:W-:Y:S01]  /*1d40*/  LDS R6, [R6+0x84] ;  /* 0x0000840006067984 */ /* 0x000fe20000000800 */
[----:B------:R-:W-:-:S03]  /*1d50*/  IMAD R10, R4, 0x4, R8 ;  /* 0x00000004040a7824 */ /* 0x000fc600078e0208 */
[----:B------:R-:W4:Y:S01]  /*1d60*/  LDS R13, [R13+0x84] ;  /* 0x000084000d0d7984 */ /* 0x000f220000000800 */
[----:B------:R-:W-:Y:S01]  /*1d70*/  IMAD R7, R4, 0x4, R10 ;  /* 0x0000000404077824 */ /* 0x000fe200078e020a */
[----:B-1----:R-:W-:-:S03]  /*1d80*/  IADD3 R11, PT, PT, R11, R12, R9 ;  /* 0x0000000c0b0b7210 */ /* 0x002fc60007ffe009 */
[----:B------:R-:W-:Y:S01]  /*1d90*/  IMAD R9, R4, 0x4, R7 ;  /* 0x0000000404097824 */ /* 0x000fe200078e0207 */
[----:B--2---:R-:W-:-:S03]  /*1da0*/  IADD3 R17, PT, PT, R20, R17, R11 ;  /* 0x0000001114117210 */ /* 0x004fc60007ffe00b */
[C---:B------:R-:W-:Y:S02]  /*1db0*/  IMAD R11, R4.reuse, 0x4, R9 ;  /* 0x00000004040b7824 */ /* 0x040fe400078e0209 */
[C---:B------:R-:W-:Y:S02]  /*1dc0*/  IMAD R20, R5.reuse, 0x4, R8 ;  /* 0x0000000405147824 */ /* 0x040fe400078e0208 */
[----:B------:R-:W-:Y:S02]  /*1dd0*/  IMAD R12, R4, 0x4, R11 ;  /* 0x00000004040c7824 */ /* 0x000fe400078e020b */
[----:B------:R-:W-:Y:S01]  /*1de0*/  IMAD R8, R5, 0x4, R10 ;  /* 0x0000000405087824 */ /* 0x000fe200078e020a */
[----:B---3--:R-:W-:Y:S01]  /*1df0*/  IADD3 R14, PT, PT, R19, R14, R17 ;  /* 0x0000000e130e7210 */ /* 0x008fe20007ffe011 */
[C---:B------:R-:W-:Y:S02]  /*1e00*/  IMAD R10, R5.reuse, 0x4, R9 ;  /* 0x00000004050a7824 */ /* 0x040fe400078e0209 */
[----:B------:R-:W-:-:S02]  /*1e10*/  IMAD R11, R5, 0x4, R11 ;  /* 0x00000004050b7824 */ /* 0x000fc400078e020b */
[----:B------:R-:W-:Y:S01]  /*1e20*/  LDS R8, [R8+0x84] ;  /* 0x0000840008087984 */ /* 0x000fe20000000800 */
[----:B0-----:R-:W-:Y:S01]  /*1e30*/  IADD3 R14, PT, PT, R21, R16, R14 ;  /* 0x00000010150e7210 */ /* 0x001fe20007ffe00e */
[--C-:B------:R-:W-:Y:S02]  /*1e40*/  IMAD R16, R4, 0x4, R12.reuse ;  /* 0x0000000404107824 */ /* 0x100fe400078e020c */
[----:B------:R-:W-:Y:S01]  /*1e50*/  LDS R10, [R10+0x84] ;  /* 0x000084000a0a7984 */ /* 0x000fe20000000800 */
[C---:B------:R-:W-:Y:S02]  /*1e60*/  IMAD R12, R5.reuse, 0x4, R12 ;  /* 0x00000004050c7824 */ /* 0x040fe400078e020c */
[----:B------:R-:W-:Y:S01]  /*1e70*/  IMAD R22, R5, 0x4, R16 ;  /* 0x0000000405167824 */ /* 0x000fe200078e0210 */
[----:B------:R-:W-:Y:S01]  /*1e80*/  LDS R11, [R11+0x84] ;  /* 0x000084000b0b7984 */ /* 0x000fe20000000800 */
[----:B-----5:R-:W-:Y:S01]  /*1e90*/  IADD3 R15, PT, PT, R18, R15, R14 ;  /* 0x0000000f120f7210 */ /* 0x020fe20007ffe00e */
[----:B------:R-:W-:-:S02]  /*1ea0*/  IMAD R14, R4, 0x4, R16 ;  /* 0x00000004040e7824 */ /* 0x000fc400078e0210 */
[----:B------:R-:W-:Y:S01]  /*1eb0*/  LDS R12, [R12+0x84] ;  /* 0x000084000c0c7984 */ /* 0x000fe20000000800 */
[----:B----4-:R-:W-:Y:S01]  /*1ec0*/  IADD3 R6, PT, PT, R13, R6, R15 ;  /* 0x000000060d067210 */ /* 0x010fe20007ffe00f */
[C-C-:B------:R-:W-:Y:S02]  /*1ed0*/  IMAD R15, R4.reuse, 0x4, R14.reuse ;  /* 0x00000004040f7824 */ /* 0x140fe400078e020e */
[C---:B------:R-:W-:Y:S02]  /*1ee0*/  IMAD R13, R5.reuse, 0x4, R7 ;  /* 0x00000004050d7824 */ /* 0x040fe400078e0207 */
[C---:B------:R-:W-:Y:S01]  /*1ef0*/  IMAD R17, R4.reuse, 0x4, R15 ;  /* 0x0000000404117824 */ /* 0x040fe200078e020f */
[----:B------:R0:W1:Y:S01]  /*1f00*/  LDS R7, [R20+0x84] ;  /* 0x0000840014077984 */ /* 0x0000620000000800 */
[C---:B------:R-:W-:Y:S02]  /*1f10*/  IMAD R14, R5.reuse, 0x4, R14 ;  /* 0x00000004050e7824 */ /* 0x040fe400078e020e */
[----:B------:R-:W-:Y:S01]  /*1f20*/  IMAD R19, R4, 0x4, R17 ;  /* 0x0000000404137824 */ /* 0x000fe200078e0211 */
[----:B------:R-:W2:Y:S01]  /*1f30*/  LDS R9, [R13+0x84] ;  /* 0x000084000d097984 */ /* 0x000ea20000000800 */
[----:B------:R-:W-:-:S02]  /*1f40*/  IMAD R16, R5, 0x4, R15 ;  /* 0x0000000405107824 */ /* 0x000fc400078e020f */
[C-C-:B------:R-:W-:Y:S01]  /*1f50*/  IMAD R18, R4.reuse, 0x4, R19.reuse ;  /* 0x0000000404127824 */ /* 0x140fe200078e0213 */
[----:B------:R3:W-:Y:S01]  /*1f60*/  LDS R13, [R22+0x84] ;  /* 0x00008400160d7984 */ /* 0x0007e20000000800 */
[C---:B------:R-:W-:Y:S02]  /*1f70*/  IMAD R24, R5.reuse, 0x4, R19 ;  /* 0x0000000405187824 */ /* 0x040fe400078e0213 */
[C---:B0-----:R-:W-:Y:S01]  /*1f80*/  IMAD R20, R4.reuse, 0x4, R18 ;  /* 0x0000000404147824 */ /* 0x041fe200078e0212 */
[----:B------:R-:W0:Y:S01]  /*1f90*/  LDS R14, [R14+0x84] ;  /* 0x000084000e0e7984 */ /* 0x000e220000000800 */
[C---:B------:R-:W-:Y:S02]  /*1fa0*/  IMAD R15, R5.reuse, 0x4, R17 ;  /* 0x00000004050f7824 */ /* 0x040fe400078e0211 */
[----:B------:R-:W-:Y:S01]  /*1fb0*/  IMAD R21, R4, 0x4, R20 ;  /* 0x0000000404157824 */ /* 0x000fe200078e0214 */
[----:B------:R-:W-:Y:S01]  /*1fc0*/  LDS R16, [R16+0x84] ;  /* 0x0000840010107984 */ /* 0x000fe20000000800 */
[----:B------:R-:W-:-:S02]  /*1fd0*/  IMAD R26, R5, 0x4, R18 ;  /* 0x00000004051a7824 */ /* 0x000fc400078e0212 */
[C---:B------:R-:W-:Y:S01]  /*1fe0*/  IMAD R19, R4.reuse, 0x4, R21 ;  /* 0x0000000404137824 */ /* 0x040fe200078e0215 */
[----:B------:R-:W4:Y:S01]  /*1ff0*/  LDS R15, [R15+0x84] ;  /* 0x000084000f0f7984 */ /* 0x000f220000000800 */
[C---:B------:R-:W-:Y:S02]  /*2000*/  IMAD R20, R5.reuse, 0x4, R20 ;  /* 0x0000000405147824 */ /* 0x040fe400078e0214 */
[C---:B------:R-:W-:Y:S01]  /*2010*/  IMAD R17, R4.reuse, 0x4, R19 ;  /* 0x0000000404117824 */ /* 0x040fe200078e0213 */
[----:B------:R-:W-:Y:S01]  /*2020*/  LDS R18, [R24+0x84] ;  /* 0x0000840018127984 */ /* 0x000fe20000000800 */
[C---:B------:R-:W-:Y:S02]  /*2030*/  IMAD R27, R5.reuse, 0x4, R21 ;  /* 0x00000004051b7824 */ /* 0x040fe400078e0215 */
[----:B---3--:R-:W-:Y:S01]  /*2040*/  IMAD R22, R4, 0x4, R17 ;  /* 0x0000000404167824 */ /* 0x008fe200078e0211 */
[----:B------:R3:W5:Y:S01]  /*2050*/  LDS R21, [R26+0x84] ;  /* 0x000084001a157984 */ /* 0x0007620000000800 */
[----:B------:R-:W-:-:S02]  /*2060*/  IMAD R25, R5, 0x4, R19 ;  /* 0x0000000405197824 */ /* 0x000fc400078e0213 */
[C-C-:B------:R-:W-:Y:S01]  /*2070*/  IMAD R23, R4.reuse, 0x4, R22.reuse ;  /* 0x0000000404177824 */ /* 0x140fe200078e0216 */
[----:B------:R-:W-:Y:S01]  /*2080*/  LDS R20, [R20+0x84] ;  /* 0x0000840014147984 */ /* 0x000fe20000000800 */
[C---:B------:R-:W-:Y:S02]  /*2090*/  IMAD R28, R5.reuse, 0x4, R17 ;  /* 0x00000004051c7824 */ /* 0x040fe400078e0211 */
[C---:B------:R-:W-:Y:S01]  /*20a0*/  IMAD R29, R5.reuse, 0x4, R22 ;  /* 0x00000004051d7824 */ /* 0x040fe200078e0216 */
[----:B------:R-:W5:Y:S01]  /*20b0*/  LDS R19, [R27+0x84] ;  /* 0x000084001b137984 */ /* 0x000f620000000800 */
[--C-:B------:R-:W-:Y:S02]  /*20c0*/  IMAD R22, R4, 0x4, R23.reuse ;  /* 0x0000000404167824 */ /* 0x100fe400078e0217 */
[C---:B------:R-:W-:Y:S01]  /*20d0*/  IMAD R17, R5.reuse, 0x4, R23 ;  /* 0x0000000405117824 */ /* 0x040fe200078e0217 */
[----:B------:R-:W-:Y:S01]  /*20e0*/  LDS R25, [R25+0x84] ;  /* 0x0000840019197984 */ /* 0x000fe20000000800 */
[----:B---3--:R-:W-:Y:S01]  /*20f0*/  IMAD R26, R5, 0x4, R22 ;  /* 0x00000004051a7824 */ /* 0x008fe200078e0216 */
[----:B-1----:R-:W-:-:S02]  /*2100*/  IADD3 R6, PT, PT, R8, R7, R6 ;  /* 0x0000000708067210 */ /* 0x002fc40007ffe006 */
[----:B------:R-:W1:Y:S02]  /*2110*/  LDS R24, [R28+0x84] ;  /* 0x000084001c187984 */ /* 0x000e640000000800 */
[----:B--2---:R-:W-:Y:S02]  /*2120*/  IADD3 R6, PT, PT, R10, R9, R6 ;  /* 0x000000090a067210 */ /* 0x004fe40007ffe006 */
[----:B------:R-:W-:Y:S02]  /*2130*/  LDS R23, [R29+0x84] ;  /* 0x000084001d177984 */ /* 0x000fe40000000800 */
[----:B------:R-:W-:Y:S02]  /*2140*/  IADD3 R6, PT, PT, R12, R11, R6 ;  /* 0x0000000b0c067210 */ /* 0x000fe40007ffe006 */
[----:B------:R-:W2:Y:S02]  /*2150*/  LDS R22, [R17+0x84] ;  /* 0x0000840011167984 */ /* 0x000ea40000000800 */
[----:B0-----:R-:W-:-:S02]  /*2160*/  IADD3 R6, PT, PT, R14, R13, R6 ;  /* 0x0000000d0e067210 */ /* 0x001fc40007ffe006 */
[----:B------:R-:W0:Y:S02]  /*2170*/  LDS R17, [R26+0x84] ;  /* 0x000084001a117984 */ /* 0x000e240000000800 */
[----:B----4-:R-:W-:-:S04]  /*2180*/  IADD3 R6, PT, PT, R15, R16, R6 ;  /* 0x000000100f067210 */ /* 0x010fc80007ffe006 */
[----:B-----5:R-:W-:-:S04]  /*2190*/  IADD3 R6, PT, PT, R21, R18, R6 ;  /* 0x0000001215067210 */ /* 0x020fc80007ffe006 */
[----:B------:R-:W-:-:S04]  /*21a0*/  IADD3 R6, PT, PT, R19, R20, R6 ;  /* 0x0000001413067210 */ /* 0x000fc80007ffe006 */
[----:B-1----:R-:W-:-:S04]  /*21b0*/  IADD3 R6, PT, PT, R24, R25, R6 ;  /* 0x0000001918067210 */ /* 0x002fc80007ffe006 */
[----:B--2---:R-:W-:Y:S01]  /*21c0*/  IADD3 R22, PT, PT, R22, R23, R6 ;  /* 0x0000001716167210 */ /* 0x004fe20007ffe006 */
[----:B------:R-:W-:-:S04]  /*21d0*/  IMAD.WIDE R6, R0, 0x4, R2 ;  /* 0x0000000400067825 */ /* 0x000fc800078e0202 */
[----:B------:R-:W-:Y:S02]  /*21e0*/  VIADD R0, R0, UR22 ;  /* 0x0000001600007c36 */ /* 0x000fe40008000000 */
[----:B0-----:R-:W-:-:S03]  /*21f0*/  IMAD.IADD R17, R22, 0x1, R17 ;  /* 0x0000000116117824 */ /* 0x001fc600078e0211 */
[----:B------:R-:W-:Y:S02]  /*2200*/  ISETP.GT.AND P0, PT, R0, UR27, PT ;  /* 0x0000001b00007c0c */ /* 0x000fe4000bf04270 */
[----:B------:R0:W-:Y:S11]  /*2210*/  REDG.E.ADD.STRONG.GPU desc[UR30][R6.64], R17 ;  /* 0x000000110600798e */ /* 0x0001f6000c12e11e */
[----:B------:R-:W-:Y:S05]  /*2220*/  @!P0 BRA `(.L_x_37) ;  /* 0xfffffff8003c8947 */ /* 0x000fea000383ffff */
[----:B------:R-:W-:Y:S05]  /*2230*/  EXIT ;  /* 0x000000000000794d */ /* 0x000fea0003800000 */
.L_x_38:
[----:B------:R-:W-:-:S00]  /*2240*/  BRA `(.L_x_38) ;  /* 0xfffffffc00fc7947 */ /* 0x000fc0000383ffff */
[----:B------:R-:W-:-:S00]  /*2250*/  NOP ;  /* 0x0000000000007918 */ /* 0x000fc00000000000 */
        /* <DEDUP_REMOVED lines=10> */
.L_x_39:


//--------------------- .nv.shared._ZN36_GLOBAL__N__be597432_4_k_cu_6eca060122histogram_range_kernelEPKcPjjii --------------------------
	.section	.nv.shared._ZN36_GLOBAL__N__be597432_4_k_cu_6eca060122histogram_range_kernelEPKcPjjii,"aw",@nobits
	.sectionflags	@""
	.align	16
	.zero		1024


//--------------------- .nv.shared.reserved.0     --------------------------
	.section	.nv.shared.reserved.0,"aw",@nobits
	.weak		__nv_reservedSMEM_offset_0_alias
	.size		__nv_reservedSMEM_offset_0_alias, 0, 64
	.other		__nv_reservedSMEM_offset_0_alias,@"STO_CUDA_RESERVED_SHARED STV_DEFAULT"
__nv_reservedSMEM_offset_0_alias:
	.zero		0
	.zero		64


//--------------------- .nv.constant0._ZN36_GLOBAL__N__be597432_4_k_cu_6eca060122histogram_range_kernelEPKcPjjii --------------------------
	.section	.nv.constant0._ZN36_GLOBAL__N__be597432_4_k_cu_6eca060122histogram_range_kernelEPKcPjjii,"a",@progbits
	.sectionflags	@""
	.align	4
.nv.constant0._ZN36_GLOBAL__N__be597432_4_k_cu_6eca060122histogram_range_kernelEPKcPjjii:
	.zero		924


//--------------------- SYMBOLS --------------------------

	.type		.nv.reservedSmem.offset0,@object
	.size		.nv.reservedSmem.offset0,0x4
	.type		.nv.reservedSmem.cap,@object
	.size		.nv.reservedSmem.cap,0x4
